//
// Generated by NVIDIA NVVM Compiler
//
// Compiler Build ID: CL-36424714
// Cuda compilation tools, release 13.0, V13.0.88
// Based on NVVM 20.0.0
//

.version 9.0
.target sm_100
.address_size 64

	// .globl	_Z11tfbs_kerneliiPcPiPfifS1_S1_

.visible .entry _Z11tfbs_kerneliiPcPiPfifS1_S1_(
	.param .u32 _Z11tfbs_kerneliiPcPiPfifS1_S1__param_0,
	.param .u32 _Z11tfbs_kerneliiPcPiPfifS1_S1__param_1,
	.param .u64 .ptr .align 1 _Z11tfbs_kerneliiPcPiPfifS1_S1__param_2,
	.param .u64 .ptr .align 1 _Z11tfbs_kerneliiPcPiPfifS1_S1__param_3,
	.param .u64 .ptr .align 1 _Z11tfbs_kerneliiPcPiPfifS1_S1__param_4,
	.param .u32 _Z11tfbs_kerneliiPcPiPfifS1_S1__param_5,
	.param .f32 _Z11tfbs_kerneliiPcPiPfifS1_S1__param_6,
	.param .u64 .ptr .align 1 _Z11tfbs_kerneliiPcPiPfifS1_S1__param_7,
	.param .u64 .ptr .align 1 _Z11tfbs_kerneliiPcPiPfifS1_S1__param_8
)
{
	.reg .pred 	%p<100>;
	.reg .b16 	%rs<14>;
	.reg .b32 	%r<172>;
	.reg .b32 	%f<367>;
	.reg .b64 	%rd<128>;

	ld.param.u32 	%r37, [_Z11tfbs_kerneliiPcPiPfifS1_S1__param_0];
	ld.param.u32 	%r38, [_Z11tfbs_kerneliiPcPiPfifS1_S1__param_1];
	ld.param.u64 	%rd18, [_Z11tfbs_kerneliiPcPiPfifS1_S1__param_2];
	ld.param.u64 	%rd15, [_Z11tfbs_kerneliiPcPiPfifS1_S1__param_3];
	ld.param.f32 	%f53, [_Z11tfbs_kerneliiPcPiPfifS1_S1__param_6];
	ld.param.u64 	%rd19, [_Z11tfbs_kerneliiPcPiPfifS1_S1__param_8];
	cvta.to.global.u64 	%rd1, %rd18;
	cvta.to.global.u64 	%rd2, %rd19;
	mov.u32 	%r40, %ctaid.x;
	mov.u32 	%r41, %ntid.x;
	mov.u32 	%r42, %tid.x;
	mad.lo.s32 	%r1, %r40, %r41, %r42;
	setp.ge.s32 	%p1, %r1, %r37;
	@%p1 bra 	$L__BB0_45;
	cvta.to.global.u64 	%rd20, %rd15;
	mul.wide.s32 	%rd21, %r1, 4;
	add.s64 	%rd3, %rd20, %rd21;
	ld.global.u32 	%r43, [%rd3];
	setp.lt.s32 	%p2, %r43, 59;
	@%p2 bra 	$L__BB0_45;
	ld.param.u32 	%r159, [_Z11tfbs_kerneliiPcPiPfifS1_S1__param_5];
	setp.lt.s32 	%p3, %r159, 1;
	mul.lo.s32 	%r2, %r38, %r1;
	add.s32 	%r44, %r38, -58;
	mad.lo.s32 	%r45, %r1, -58, %r2;
	add.s32 	%r3, %r45, -29;
	mul.lo.s32 	%r4, %r44, %r37;
	@%p3 bra 	$L__BB0_27;
	mov.b32 	%r162, 29;
	mul.wide.s32 	%rd7, %r4, 4;
$L__BB0_4:
	mov.u32 	%r5, %r162;
	mov.f32 	%f335, 0fC7C34F80;
	mov.b32 	%r163, 0;
	mov.f32 	%f336, %f335;
	mov.f32 	%f337, %f335;
	mov.f32 	%f338, %f335;
	mov.f32 	%f339, %f335;
	mov.f32 	%f340, %f335;
	mov.f32 	%f341, %f335;
	mov.f32 	%f342, %f335;
	mov.f32 	%f343, %f335;
	mov.f32 	%f344, %f335;
$L__BB0_5:
	ld.param.u32 	%r160, [_Z11tfbs_kerneliiPcPiPfifS1_S1__param_5];
	sub.s32 	%r168, 1, %r160;
	add.s32 	%r73, %r5, %r2;
	add.s32 	%r74, %r73, %r163;
	sub.s32 	%r75, %r74, %r160;
	add.s32 	%r164, %r75, 1;
	neg.s32 	%r167, %r163;
	sub.s32 	%r166, %r163, %r160;
	cvt.s64.s32 	%rd49, %r74;
	add.s64 	%rd127, %rd1, %rd49;
	mov.f32 	%f345, 0f00000000;
	mov.b32 	%r165, 0;
	mov.f32 	%f346, %f345;
	mov.f32 	%f347, %f345;
	mov.f32 	%f348, %f345;
	mov.f32 	%f349, %f345;
	mov.f32 	%f350, %f345;
	mov.f32 	%f351, %f345;
	mov.f32 	%f352, %f345;
	mov.f32 	%f353, %f345;
	mov.f32 	%f354, %f345;
$L__BB0_6:
	cvt.s64.s32 	%rd50, %r164;
	add.s64 	%rd51, %rd1, %rd50;
	ld.global.s8 	%rs1, [%rd51];
	setp.lt.s16 	%p29, %rs1, 1;
	mov.f32 	%f355, 0f00000000;
	mov.f32 	%f356, 0f00000000;
	mov.f32 	%f357, 0f00000000;
	mov.f32 	%f358, 0f00000000;
	mov.f32 	%f359, 0f00000000;
	mov.f32 	%f360, 0f00000000;
	mov.f32 	%f361, 0f00000000;
	mov.f32 	%f362, 0f00000000;
	mov.f32 	%f363, 0f00000000;
	mov.f32 	%f364, 0f00000000;
	@%p29 bra 	$L__BB0_9;
	ld.global.s8 	%rs2, [%rd127];
	setp.lt.s16 	%p30, %rs2, 1;
	@%p30 bra 	$L__BB0_9;
	ld.param.u64 	%rd126, [_Z11tfbs_kerneliiPcPiPfifS1_S1__param_7];
	ld.param.u64 	%rd125, [_Z11tfbs_kerneliiPcPiPfifS1_S1__param_4];
	sub.s16 	%rs11, 5, %rs2;
	cvt.u32.u16 	%r76, %rs11;
	cvt.s32.s8 	%r77, %r76;
	add.s16 	%rs12, %rs1, -1;
	cvt.u32.u16 	%r78, %rs12;
	and.b32  	%r79, %r78, 255;
	add.s32 	%r80, %r165, %r79;
	cvta.to.global.u64 	%rd52, %rd125;
	mul.wide.u32 	%rd53, %r80, 4;
	add.s64 	%rd54, %rd52, %rd53;
	ld.global.f32 	%f68, [%rd54];
	cvta.to.global.u64 	%rd55, %rd126;
	mul.wide.u32 	%rd56, %r79, 4;
	add.s64 	%rd57, %rd55, %rd56;
	ld.global.f32 	%f69, [%rd57];
	div.rn.f32 	%f70, %f68, %f69;
	setp.lt.f32 	%p31, %f70, 0f00800000;
	mul.f32 	%f71, %f70, 0f4B000000;
	selp.f32 	%f72, %f71, %f70, %p31;
	selp.f32 	%f73, 0fC1B80000, 0f00000000, %p31;
	mov.b32 	%r81, %f72;
	add.s32 	%r82, %r81, -1059760811;
	and.b32  	%r83, %r82, -8388608;
	sub.s32 	%r84, %r81, %r83;
	mov.b32 	%f74, %r84;
	cvt.rn.f32.s32 	%f75, %r83;
	fma.rn.f32 	%f76, %f75, 0f34000000, %f73;
	add.f32 	%f77, %f74, 0fBF800000;
	fma.rn.f32 	%f78, %f77, 0fBE055027, 0f3E1039F6;
	fma.rn.f32 	%f79, %f78, %f77, 0fBDF8CDCC;
	fma.rn.f32 	%f80, %f79, %f77, 0f3E0F2955;
	fma.rn.f32 	%f81, %f80, %f77, 0fBE2AD8B9;
	fma.rn.f32 	%f82, %f81, %f77, 0f3E4CED0B;
	fma.rn.f32 	%f83, %f82, %f77, 0fBE7FFF22;
	fma.rn.f32 	%f84, %f83, %f77, 0f3EAAAA78;
	fma.rn.f32 	%f85, %f84, %f77, 0fBF000000;
	mul.f32 	%f86, %f77, %f85;
	fma.rn.f32 	%f87, %f86, %f77, %f77;
	fma.rn.f32 	%f88, %f76, 0f3F317218, %f87;
	setp.gt.u32 	%p32, %r81, 2139095039;
	fma.rn.f32 	%f89, %f72, 0f7F800000, 0f7F800000;
	selp.f32 	%f90, %f89, %f88, %p32;
	setp.eq.f32 	%p33, %f72, 0f00000000;
	selp.f32 	%f91, 0fFF800000, %f90, %p33;
	add.f32 	%f345, %f345, %f91;
	add.s32 	%r85, %r77, -1;
	cvt.u64.u32 	%rd58, %r165;
	not.b16 	%rs13, %rs2;
	cvt.s64.s16 	%rd59, %rs13;
	add.s64 	%rd60, %rd58, %rd59;
	shl.b64 	%rd61, %rd60, 2;
	add.s64 	%rd62, %rd52, %rd61;
	ld.global.f32 	%f92, [%rd62+20];
	cvt.s32.s16 	%r86, %rs2;
	mul.wide.s32 	%rd63, %r86, 4;
	xor.b64  	%rd64, %rd63, -4;
	add.s64 	%rd65, %rd55, %rd64;
	ld.global.f32 	%f93, [%rd65+20];
	div.rn.f32 	%f94, %f92, %f93;
	setp.lt.f32 	%p34, %f94, 0f00800000;
	mul.f32 	%f95, %f94, 0f4B000000;
	selp.f32 	%f96, %f95, %f94, %p34;
	selp.f32 	%f97, 0fC1B80000, 0f00000000, %p34;
	mov.b32 	%r87, %f96;
	add.s32 	%r88, %r87, -1059760811;
	and.b32  	%r89, %r88, -8388608;
	sub.s32 	%r90, %r87, %r89;
	mov.b32 	%f98, %r90;
	cvt.rn.f32.s32 	%f99, %r89;
	fma.rn.f32 	%f100, %f99, 0f34000000, %f97;
	add.f32 	%f101, %f98, 0fBF800000;
	fma.rn.f32 	%f102, %f101, 0fBE055027, 0f3E1039F6;
	fma.rn.f32 	%f103, %f102, %f101, 0fBDF8CDCC;
	fma.rn.f32 	%f104, %f103, %f101, 0f3E0F2955;
	fma.rn.f32 	%f105, %f104, %f101, 0fBE2AD8B9;
	fma.rn.f32 	%f106, %f105, %f101, 0f3E4CED0B;
	fma.rn.f32 	%f107, %f106, %f101, 0fBE7FFF22;
	fma.rn.f32 	%f108, %f107, %f101, 0f3EAAAA78;
	fma.rn.f32 	%f109, %f108, %f101, 0fBF000000;
	mul.f32 	%f110, %f101, %f109;
	fma.rn.f32 	%f111, %f110, %f101, %f101;
	fma.rn.f32 	%f112, %f100, 0f3F317218, %f111;
	setp.gt.u32 	%p35, %r87, 2139095039;
	fma.rn.f32 	%f113, %f96, 0f7F800000, 0f7F800000;
	selp.f32 	%f114, %f113, %f112, %p35;
	setp.eq.f32 	%p36, %f96, 0f00000000;
	selp.f32 	%f115, 0fFF800000, %f114, %p36;
	add.f32 	%f346, %f346, %f115;
	add.s32 	%r166, %r166, 1;
	setp.eq.s32 	%p37, %r166, 0;
	setp.eq.s32 	%p38, %r167, 0;
	selp.b32 	%r91, 0, %r79, %p37;
	add.s32 	%r92, %r91, %r165;
	mul.wide.u32 	%rd66, %r92, 4;
	add.s64 	%rd67, %rd52, %rd66;
	ld.global.f32 	%f116, [%rd67];
	mul.wide.u32 	%rd68, %r91, 4;
	add.s64 	%rd69, %rd55, %rd68;
	ld.global.f32 	%f117, [%rd69];
	div.rn.f32 	%f118, %f116, %f117;
	setp.lt.f32 	%p39, %f118, 0f00800000;
	mul.f32 	%f119, %f118, 0f4B000000;
	selp.f32 	%f120, %f119, %f118, %p39;
	selp.f32 	%f121, 0fC1B80000, 0f00000000, %p39;
	mov.b32 	%r93, %f120;
	add.s32 	%r94, %r93, -1059760811;
	and.b32  	%r95, %r94, -8388608;
	sub.s32 	%r96, %r93, %r95;
	mov.b32 	%f122, %r96;
	cvt.rn.f32.s32 	%f123, %r95;
	fma.rn.f32 	%f124, %f123, 0f34000000, %f121;
	add.f32 	%f125, %f122, 0fBF800000;
	fma.rn.f32 	%f126, %f125, 0fBE055027, 0f3E1039F6;
	fma.rn.f32 	%f127, %f126, %f125, 0fBDF8CDCC;
	fma.rn.f32 	%f128, %f127, %f125, 0f3E0F2955;
	fma.rn.f32 	%f129, %f128, %f125, 0fBE2AD8B9;
	fma.rn.f32 	%f130, %f129, %f125, 0f3E4CED0B;
	fma.rn.f32 	%f131, %f130, %f125, 0fBE7FFF22;
	fma.rn.f32 	%f132, %f131, %f125, 0f3EAAAA78;
	fma.rn.f32 	%f133, %f132, %f125, 0fBF000000;
	mul.f32 	%f134, %f125, %f133;
	fma.rn.f32 	%f135, %f134, %f125, %f125;
	fma.rn.f32 	%f136, %f124, 0f3F317218, %f135;
	setp.gt.u32 	%p40, %r93, 2139095039;
	fma.rn.f32 	%f137, %f120, 0f7F800000, 0f7F800000;
	selp.f32 	%f138, %f137, %f136, %p40;
	setp.eq.f32 	%p41, %f120, 0f00000000;
	selp.f32 	%f139, 0fFF800000, %f138, %p41;
	add.f32 	%f347, %f347, %f139;
	selp.b32 	%r97, 3, %r85, %p38;
	add.s32 	%r98, %r97, %r165;
	mul.wide.s32 	%rd70, %r98, 4;
	add.s64 	%rd71, %rd52, %rd70;
	ld.global.f32 	%f140, [%rd71];
	mul.wide.s32 	%rd72, %r97, 4;
	add.s64 	%rd73, %rd55, %rd72;
	ld.global.f32 	%f141, [%rd73];
	div.rn.f32 	%f142, %f140, %f141;
	setp.lt.f32 	%p42, %f142, 0f00800000;
	mul.f32 	%f143, %f142, 0f4B000000;
	selp.f32 	%f144, %f143, %f142, %p42;
	selp.f32 	%f145, 0fC1B80000, 0f00000000, %p42;
	mov.b32 	%r99, %f144;
	add.s32 	%r100, %r99, -1059760811;
	and.b32  	%r101, %r100, -8388608;
	sub.s32 	%r102, %r99, %r101;
	mov.b32 	%f146, %r102;
	cvt.rn.f32.s32 	%f147, %r101;
	fma.rn.f32 	%f148, %f147, 0f34000000, %f145;
	add.f32 	%f149, %f146, 0fBF800000;
	fma.rn.f32 	%f150, %f149, 0fBE055027, 0f3E1039F6;
	fma.rn.f32 	%f151, %f150, %f149, 0fBDF8CDCC;
	fma.rn.f32 	%f152, %f151, %f149, 0f3E0F2955;
	fma.rn.f32 	%f153, %f152, %f149, 0fBE2AD8B9;
	fma.rn.f32 	%f154, %f153, %f149, 0f3E4CED0B;
	fma.rn.f32 	%f155, %f154, %f149, 0fBE7FFF22;
	fma.rn.f32 	%f156, %f155, %f149, 0f3EAAAA78;
	fma.rn.f32 	%f157, %f156, %f149, 0fBF000000;
	mul.f32 	%f158, %f149, %f157;
	fma.rn.f32 	%f159, %f158, %f149, %f149;
	fma.rn.f32 	%f160, %f148, 0f3F317218, %f159;
	setp.gt.u32 	%p43, %r99, 2139095039;
	fma.rn.f32 	%f161, %f144, 0f7F800000, 0f7F800000;
	selp.f32 	%f162, %f161, %f160, %p43;
	setp.eq.f32 	%p44, %f144, 0f00000000;
	selp.f32 	%f163, 0fFF800000, %f162, %p44;
	add.f32 	%f348, %f348, %f163;
	selp.b32 	%r103, 1, %r79, %p37;
	add.s32 	%r104, %r103, %r165;
	mul.wide.u32 	%rd74, %r104, 4;
	add.s64 	%rd75, %rd52, %rd74;
	ld.global.f32 	%f164, [%rd75];
	mul.wide.u32 	%rd76, %r103, 4;
	add.s64 	%rd77, %rd55, %rd76;
	ld.global.f32 	%f165, [%rd77];
	div.rn.f32 	%f166, %f164, %f165;
	setp.lt.f32 	%p45, %f166, 0f00800000;
	mul.f32 	%f167, %f166, 0f4B000000;
	selp.f32 	%f168, %f167, %f166, %p45;
	selp.f32 	%f169, 0fC1B80000, 0f00000000, %p45;
	mov.b32 	%r105, %f168;
	add.s32 	%r106, %r105, -1059760811;
	and.b32  	%r107, %r106, -8388608;
	sub.s32 	%r108, %r105, %r107;
	mov.b32 	%f170, %r108;
	cvt.rn.f32.s32 	%f171, %r107;
	fma.rn.f32 	%f172, %f171, 0f34000000, %f169;
	add.f32 	%f173, %f170, 0fBF800000;
	fma.rn.f32 	%f174, %f173, 0fBE055027, 0f3E1039F6;
	fma.rn.f32 	%f175, %f174, %f173, 0fBDF8CDCC;
	fma.rn.f32 	%f176, %f175, %f173, 0f3E0F2955;
	fma.rn.f32 	%f177, %f176, %f173, 0fBE2AD8B9;
	fma.rn.f32 	%f178, %f177, %f173, 0f3E4CED0B;
	fma.rn.f32 	%f179, %f178, %f173, 0fBE7FFF22;
	fma.rn.f32 	%f180, %f179, %f173, 0f3EAAAA78;
	fma.rn.f32 	%f181, %f180, %f173, 0fBF000000;
	mul.f32 	%f182, %f173, %f181;
	fma.rn.f32 	%f183, %f182, %f173, %f173;
	fma.rn.f32 	%f184, %f172, 0f3F317218, %f183;
	setp.gt.u32 	%p46, %r105, 2139095039;
	fma.rn.f32 	%f185, %f168, 0f7F800000, 0f7F800000;
	selp.f32 	%f186, %f185, %f184, %p46;
	setp.eq.f32 	%p47, %f168, 0f00000000;
	selp.f32 	%f187, 0fFF800000, %f186, %p47;
	add.f32 	%f349, %f349, %f187;
	selp.b32 	%r109, 2, %r85, %p38;
	add.s32 	%r110, %r109, %r165;
	mul.wide.s32 	%rd78, %r110, 4;
	add.s64 	%rd79, %rd52, %rd78;
	ld.global.f32 	%f188, [%rd79];
	mul.wide.s32 	%rd80, %r109, 4;
	add.s64 	%rd81, %rd55, %rd80;
	ld.global.f32 	%f189, [%rd81];
	div.rn.f32 	%f190, %f188, %f189;
	setp.lt.f32 	%p48, %f190, 0f00800000;
	mul.f32 	%f191, %f190, 0f4B000000;
	selp.f32 	%f192, %f191, %f190, %p48;
	selp.f32 	%f193, 0fC1B80000, 0f00000000, %p48;
	mov.b32 	%r111, %f192;
	add.s32 	%r112, %r111, -1059760811;
	and.b32  	%r113, %r112, -8388608;
	sub.s32 	%r114, %r111, %r113;
	mov.b32 	%f194, %r114;
	cvt.rn.f32.s32 	%f195, %r113;
	fma.rn.f32 	%f196, %f195, 0f34000000, %f193;
	add.f32 	%f197, %f194, 0fBF800000;
	fma.rn.f32 	%f198, %f197, 0fBE055027, 0f3E1039F6;
	fma.rn.f32 	%f199, %f198, %f197, 0fBDF8CDCC;
	fma.rn.f32 	%f200, %f199, %f197, 0f3E0F2955;
	fma.rn.f32 	%f201, %f200, %f197, 0fBE2AD8B9;
	fma.rn.f32 	%f202, %f201, %f197, 0f3E4CED0B;
	fma.rn.f32 	%f203, %f202, %f197, 0fBE7FFF22;
	fma.rn.f32 	%f204, %f203, %f197, 0f3EAAAA78;
	fma.rn.f32 	%f205, %f204, %f197, 0fBF000000;
	mul.f32 	%f206, %f197, %f205;
	fma.rn.f32 	%f207, %f206, %f197, %f197;
	fma.rn.f32 	%f208, %f196, 0f3F317218, %f207;
	setp.gt.u32 	%p49, %r111, 2139095039;
	fma.rn.f32 	%f209, %f192, 0f7F800000, 0f7F800000;
	selp.f32 	%f210, %f209, %f208, %p49;
	setp.eq.f32 	%p50, %f192, 0f00000000;
	selp.f32 	%f211, 0fFF800000, %f210, %p50;
	add.f32 	%f350, %f350, %f211;
	selp.b32 	%r115, 2, %r79, %p37;
	add.s32 	%r116, %r115, %r165;
	mul.wide.u32 	%rd82, %r116, 4;
	add.s64 	%rd83, %rd52, %rd82;
	ld.global.f32 	%f212, [%rd83];
	mul.wide.u32 	%rd84, %r115, 4;
	add.s64 	%rd85, %rd55, %rd84;
	ld.global.f32 	%f213, [%rd85];
	div.rn.f32 	%f214, %f212, %f213;
	setp.lt.f32 	%p51, %f214, 0f00800000;
	mul.f32 	%f215, %f214, 0f4B000000;
	selp.f32 	%f216, %f215, %f214, %p51;
	selp.f32 	%f217, 0fC1B80000, 0f00000000, %p51;
	mov.b32 	%r117, %f216;
	add.s32 	%r118, %r117, -1059760811;
	and.b32  	%r119, %r118, -8388608;
	sub.s32 	%r120, %r117, %r119;
	mov.b32 	%f218, %r120;
	cvt.rn.f32.s32 	%f219, %r119;
	fma.rn.f32 	%f220, %f219, 0f34000000, %f217;
	add.f32 	%f221, %f218, 0fBF800000;
	fma.rn.f32 	%f222, %f221, 0fBE055027, 0f3E1039F6;
	fma.rn.f32 	%f223, %f222, %f221, 0fBDF8CDCC;
	fma.rn.f32 	%f224, %f223, %f221, 0f3E0F2955;
	fma.rn.f32 	%f225, %f224, %f221, 0fBE2AD8B9;
	fma.rn.f32 	%f226, %f225, %f221, 0f3E4CED0B;
	fma.rn.f32 	%f227, %f226, %f221, 0fBE7FFF22;
	fma.rn.f32 	%f228, %f227, %f221, 0f3EAAAA78;
	fma.rn.f32 	%f229, %f228, %f221, 0fBF000000;
	mul.f32 	%f230, %f221, %f229;
	fma.rn.f32 	%f231, %f230, %f221, %f221;
	fma.rn.f32 	%f232, %f220, 0f3F317218, %f231;
	setp.gt.u32 	%p52, %r117, 2139095039;
	fma.rn.f32 	%f233, %f216, 0f7F800000, 0f7F800000;
	selp.f32 	%f234, %f233, %f232, %p52;
	setp.eq.f32 	%p53, %f216, 0f00000000;
	selp.f32 	%f235, 0fFF800000, %f234, %p53;
	add.f32 	%f351, %f351, %f235;
	selp.b32 	%r121, 1, %r85, %p38;
	add.s32 	%r122, %r121, %r165;
	mul.wide.s32 	%rd86, %r122, 4;
	add.s64 	%rd87, %rd52, %rd86;
	ld.global.f32 	%f236, [%rd87];
	mul.wide.s32 	%rd88, %r121, 4;
	add.s64 	%rd89, %rd55, %rd88;
	ld.global.f32 	%f237, [%rd89];
	div.rn.f32 	%f238, %f236, %f237;
	setp.lt.f32 	%p54, %f238, 0f00800000;
	mul.f32 	%f239, %f238, 0f4B000000;
	selp.f32 	%f240, %f239, %f238, %p54;
	selp.f32 	%f241, 0fC1B80000, 0f00000000, %p54;
	mov.b32 	%r123, %f240;
	add.s32 	%r124, %r123, -1059760811;
	and.b32  	%r125, %r124, -8388608;
	sub.s32 	%r126, %r123, %r125;
	mov.b32 	%f242, %r126;
	cvt.rn.f32.s32 	%f243, %r125;
	fma.rn.f32 	%f244, %f243, 0f34000000, %f241;
	add.f32 	%f245, %f242, 0fBF800000;
	fma.rn.f32 	%f246, %f245, 0fBE055027, 0f3E1039F6;
	fma.rn.f32 	%f247, %f246, %f245, 0fBDF8CDCC;
	fma.rn.f32 	%f248, %f247, %f245, 0f3E0F2955;
	fma.rn.f32 	%f249, %f248, %f245, 0fBE2AD8B9;
	fma.rn.f32 	%f250, %f249, %f245, 0f3E4CED0B;
	fma.rn.f32 	%f251, %f250, %f245, 0fBE7FFF22;
	fma.rn.f32 	%f252, %f251, %f245, 0f3EAAAA78;
	fma.rn.f32 	%f253, %f252, %f245, 0fBF000000;
	mul.f32 	%f254, %f245, %f253;
	fma.rn.f32 	%f255, %f254, %f245, %f245;
	fma.rn.f32 	%f256, %f244, 0f3F317218, %f255;
	setp.gt.u32 	%p55, %r123, 2139095039;
	fma.rn.f32 	%f257, %f240, 0f7F800000, 0f7F800000;
	selp.f32 	%f258, %f257, %f256, %p55;
	setp.eq.f32 	%p56, %f240, 0f00000000;
	selp.f32 	%f259, 0fFF800000, %f258, %p56;
	add.f32 	%f352, %f352, %f259;
	selp.b32 	%r127, 3, %r79, %p37;
	add.s32 	%r128, %r127, %r165;
	mul.wide.u32 	%rd90, %r128, 4;
	add.s64 	%rd91, %rd52, %rd90;
	ld.global.f32 	%f260, [%rd91];
	mul.wide.u32 	%rd92, %r127, 4;
	add.s64 	%rd93, %rd55, %rd92;
	ld.global.f32 	%f261, [%rd93];
	div.rn.f32 	%f262, %f260, %f261;
	setp.lt.f32 	%p57, %f262, 0f00800000;
	mul.f32 	%f263, %f262, 0f4B000000;
	selp.f32 	%f264, %f263, %f262, %p57;
	selp.f32 	%f265, 0fC1B80000, 0f00000000, %p57;
	mov.b32 	%r129, %f264;
	add.s32 	%r130, %r129, -1059760811;
	and.b32  	%r131, %r130, -8388608;
	sub.s32 	%r132, %r129, %r131;
	mov.b32 	%f266, %r132;
	cvt.rn.f32.s32 	%f267, %r131;
	fma.rn.f32 	%f268, %f267, 0f34000000, %f265;
	add.f32 	%f269, %f266, 0fBF800000;
	fma.rn.f32 	%f270, %f269, 0fBE055027, 0f3E1039F6;
	fma.rn.f32 	%f271, %f270, %f269, 0fBDF8CDCC;
	fma.rn.f32 	%f272, %f271, %f269, 0f3E0F2955;
	fma.rn.f32 	%f273, %f272, %f269, 0fBE2AD8B9;
	fma.rn.f32 	%f274, %f273, %f269, 0f3E4CED0B;
	fma.rn.f32 	%f275, %f274, %f269, 0fBE7FFF22;
	fma.rn.f32 	%f276, %f275, %f269, 0f3EAAAA78;
	fma.rn.f32 	%f277, %f276, %f269, 0fBF000000;
	mul.f32 	%f278, %f269, %f277;
	fma.rn.f32 	%f279, %f278, %f269, %f269;
	fma.rn.f32 	%f280, %f268, 0f3F317218, %f279;
	setp.gt.u32 	%p58, %r129, 2139095039;
	fma.rn.f32 	%f281, %f264, 0f7F800000, 0f7F800000;
	selp.f32 	%f282, %f281, %f280, %p58;
	setp.eq.f32 	%p59, %f264, 0f00000000;
	selp.f32 	%f283, 0fFF800000, %f282, %p59;
	add.f32 	%f353, %f353, %f283;
	selp.b32 	%r133, 0, %r85, %p38;
	add.s32 	%r134, %r133, %r165;
	mul.wide.s32 	%rd94, %r134, 4;
	add.s64 	%rd95, %rd52, %rd94;
	ld.global.f32 	%f284, [%rd95];
	mul.wide.s32 	%rd96, %r133, 4;
	add.s64 	%rd97, %rd55, %rd96;
	ld.global.f32 	%f285, [%rd97];
	div.rn.f32 	%f286, %f284, %f285;
	setp.lt.f32 	%p60, %f286, 0f00800000;
	mul.f32 	%f287, %f286, 0f4B000000;
	selp.f32 	%f288, %f287, %f286, %p60;
	selp.f32 	%f289, 0fC1B80000, 0f00000000, %p60;
	mov.b32 	%r135, %f288;
	add.s32 	%r136, %r135, -1059760811;
	and.b32  	%r137, %r136, -8388608;
	sub.s32 	%r138, %r135, %r137;
	mov.b32 	%f290, %r138;
	cvt.rn.f32.s32 	%f291, %r137;
	fma.rn.f32 	%f292, %f291, 0f34000000, %f289;
	add.f32 	%f293, %f290, 0fBF800000;
	fma.rn.f32 	%f294, %f293, 0fBE055027, 0f3E1039F6;
	fma.rn.f32 	%f295, %f294, %f293, 0fBDF8CDCC;
	fma.rn.f32 	%f296, %f295, %f293, 0f3E0F2955;
	fma.rn.f32 	%f297, %f296, %f293, 0fBE2AD8B9;
	fma.rn.f32 	%f298, %f297, %f293, 0f3E4CED0B;
	fma.rn.f32 	%f299, %f298, %f293, 0fBE7FFF22;
	fma.rn.f32 	%f300, %f299, %f293, 0f3EAAAA78;
	fma.rn.f32 	%f301, %f300, %f293, 0fBF000000;
	mul.f32 	%f302, %f293, %f301;
	fma.rn.f32 	%f303, %f302, %f293, %f293;
	fma.rn.f32 	%f304, %f292, 0f3F317218, %f303;
	setp.gt.u32 	%p61, %r135, 2139095039;
	fma.rn.f32 	%f305, %f288, 0f7F800000, 0f7F800000;
	selp.f32 	%f306, %f305, %f304, %p61;
	setp.eq.f32 	%p62, %f288, 0f00000000;
	selp.f32 	%f307, 0fFF800000, %f306, %p62;
	add.f32 	%f354, %f354, %f307;
	add.s32 	%r168, %r168, 1;
	add.s32 	%r167, %r167, 1;
	add.s32 	%r165, %r165, 4;
	add.s64 	%rd127, %rd127, -1;
	add.s32 	%r164, %r164, 1;
	setp.ne.s32 	%p63, %r168, 1;
	mov.f32 	%f355, %f354;
	mov.f32 	%f356, %f353;
	mov.f32 	%f357, %f352;
	mov.f32 	%f358, %f351;
	mov.f32 	%f359, %f350;
	mov.f32 	%f360, %f349;
	mov.f32 	%f361, %f348;
	mov.f32 	%f362, %f347;
	mov.f32 	%f363, %f346;
	mov.f32 	%f364, %f345;
	@%p63 bra 	$L__BB0_6;
$L__BB0_9:
	ld.param.u32 	%r161, [_Z11tfbs_kerneliiPcPiPfifS1_S1__param_5];
	setp.lt.f32 	%p64, %f344, %f364;
	selp.f32 	%f344, %f364, %f344, %p64;
	setp.lt.f32 	%p65, %f343, %f363;
	selp.f32 	%f343, %f363, %f343, %p65;
	setp.lt.f32 	%p66, %f342, %f362;
	selp.f32 	%f342, %f362, %f342, %p66;
	setp.lt.f32 	%p67, %f341, %f361;
	selp.f32 	%f341, %f361, %f341, %p67;
	setp.lt.f32 	%p68, %f340, %f360;
	selp.f32 	%f340, %f360, %f340, %p68;
	setp.lt.f32 	%p69, %f339, %f359;
	selp.f32 	%f339, %f359, %f339, %p69;
	setp.lt.f32 	%p70, %f338, %f358;
	selp.f32 	%f338, %f358, %f338, %p70;
	setp.lt.f32 	%p71, %f337, %f357;
	selp.f32 	%f337, %f357, %f337, %p71;
	setp.lt.f32 	%p72, %f336, %f356;
	selp.f32 	%f336, %f356, %f336, %p72;
	setp.lt.f32 	%p73, %f335, %f355;
	selp.f32 	%f335, %f355, %f335, %p73;
	add.s32 	%r163, %r163, 1;
	setp.eq.s32 	%p74, %r163, %r161;
	@%p74 bra 	$L__BB0_10;
	bra.uni 	$L__BB0_5;
$L__BB0_10:
	mov.u32 	%r139, %ctaid.x;
	mov.u32 	%r140, %ntid.x;
	mov.u32 	%r141, %tid.x;
	mad.lo.s32 	%r142, %r139, %r140, %r141;
	mad.lo.s32 	%r143, %r142, -58, %r2;
	add.s32 	%r144, %r143, %r5;
	add.s32 	%r169, %r144, -29;
	add.s32 	%r162, %r5, 1;
	cvt.rn.f32.u32 	%f308, %r162;
	add.s32 	%r27, %r169, %r4;
	mul.wide.s32 	%rd98, %r27, 4;
	add.s64 	%rd99, %rd2, %rd98;
	st.global.f32 	[%rd99], %f308;
	add.s64 	%rd100, %rd99, %rd7;
	st.global.f32 	[%rd100], %f344;
	shl.b32 	%r145, %r4, 1;
	add.s32 	%r28, %r27, %r145;
	add.s64 	%rd8, %rd100, %rd7;
	st.global.f32 	[%rd8], %f343;
	max.f32 	%f309, %f342, %f341;
	setp.ge.f32 	%p75, %f309, %f53;
	add.s32 	%r146, %r5, %r2;
	cvt.s64.s32 	%rd101, %r146;
	add.s64 	%rd9, %rd1, %rd101;
	ld.global.u8 	%rs6, [%rd9];
	setp.ne.s16 	%p76, %rs6, 1;
	and.pred  	%p77, %p75, %p76;
	mul.wide.s32 	%rd102, %r169, 4;
	add.s64 	%rd10, %rd2, %rd102;
	@%p77 bra 	$L__BB0_13;
	setp.eq.s16 	%p78, %rs6, 1;
	max.f32 	%f311, %f344, %f343;
	setp.leu.f32 	%p79, %f311, %f53;
	mov.f32 	%f365, 0f00000000;
	or.pred  	%p80, %p79, %p78;
	@%p80 bra 	$L__BB0_14;
	mov.b32 	%r147, 0;
	st.global.u32 	[%rd10], %r147;
	add.s64 	%rd103, %rd8, %rd7;
	st.global.f32 	[%rd103], %f342;
	shl.b32 	%r148, %r4, 2;
	add.s32 	%r169, %r148, %r27;
	mov.f32 	%f365, %f341;
	bra.uni 	$L__BB0_14;
$L__BB0_13:
	mov.b32 	%r149, 1065353216;
	st.global.u32 	[%rd10], %r149;
	add.s64 	%rd104, %rd8, %rd7;
	st.global.f32 	[%rd104], %f342;
	shl.b32 	%r150, %r4, 2;
	add.s32 	%r169, %r150, %r27;
	mov.f32 	%f365, %f341;
$L__BB0_14:
	mul.wide.s32 	%rd105, %r169, 4;
	add.s64 	%rd106, %rd2, %rd105;
	st.global.f32 	[%rd106], %f365;
	max.f32 	%f312, %f340, %f339;
	setp.ge.f32 	%p81, %f312, %f53;
	ld.global.u8 	%rs3, [%rd9];
	setp.ne.s16 	%p82, %rs3, 2;
	and.pred  	%p83, %p81, %p82;
	@%p83 bra 	$L__BB0_17;
	setp.eq.s16 	%p84, %rs3, 2;
	max.f32 	%f313, %f344, %f343;
	setp.leu.f32 	%p85, %f313, %f53;
	or.pred  	%p86, %p85, %p84;
	@%p86 bra 	$L__BB0_18;
	mad.lo.s32 	%r151, %r4, 3, %r28;
	mul.wide.s32 	%rd107, %r151, 4;
	add.s64 	%rd108, %rd2, %rd107;
	st.global.f32 	[%rd108], %f340;
	add.s64 	%rd109, %rd108, %rd7;
	st.global.f32 	[%rd109], %f339;
	bra.uni 	$L__BB0_18;
$L__BB0_17:
	ld.global.f32 	%f314, [%rd10];
	add.f32 	%f315, %f314, 0f41200000;
	st.global.f32 	[%rd10], %f315;
	mad.lo.s32 	%r152, %r4, 3, %r28;
	mul.wide.s32 	%rd110, %r152, 4;
	add.s64 	%rd111, %rd2, %rd110;
	st.global.f32 	[%rd111], %f340;
	add.s64 	%rd112, %rd111, %rd7;
	st.global.f32 	[%rd112], %f339;
$L__BB0_18:
	max.f32 	%f316, %f338, %f337;
	setp.ge.f32 	%p87, %f316, %f53;
	ld.global.u8 	%rs4, [%rd9];
	setp.ne.s16 	%p88, %rs4, 3;
	and.pred  	%p89, %p87, %p88;
	@%p89 bra 	$L__BB0_21;
	setp.eq.s16 	%p90, %rs4, 3;
	max.f32 	%f317, %f344, %f343;
	setp.leu.f32 	%p91, %f317, %f53;
	or.pred  	%p92, %p91, %p90;
	@%p92 bra 	$L__BB0_22;
	mad.lo.s32 	%r153, %r4, 5, %r28;
	mul.wide.s32 	%rd113, %r153, 4;
	add.s64 	%rd114, %rd2, %rd113;
	st.global.f32 	[%rd114], %f338;
	add.s64 	%rd115, %rd114, %rd7;
	st.global.f32 	[%rd115], %f337;
	bra.uni 	$L__BB0_22;
$L__BB0_21:
	ld.global.f32 	%f318, [%rd10];
	add.f32 	%f319, %f318, 0f42C80000;
	st.global.f32 	[%rd10], %f319;
	mad.lo.s32 	%r154, %r4, 5, %r28;
	mul.wide.s32 	%rd116, %r154, 4;
	add.s64 	%rd117, %rd2, %rd116;
	st.global.f32 	[%rd117], %f338;
	add.s64 	%rd118, %rd117, %rd7;
	st.global.f32 	[%rd118], %f337;
$L__BB0_22:
	max.f32 	%f320, %f336, %f335;
	setp.ge.f32 	%p93, %f320, %f53;
	ld.global.u8 	%rs5, [%rd9];
	setp.ne.s16 	%p94, %rs5, 4;
	and.pred  	%p95, %p93, %p94;
	@%p95 bra 	$L__BB0_25;
	setp.eq.s16 	%p96, %rs5, 4;
	max.f32 	%f321, %f344, %f343;
	setp.leu.f32 	%p97, %f321, %f53;
	or.pred  	%p98, %p97, %p96;
	@%p98 bra 	$L__BB0_26;
	mad.lo.s32 	%r155, %r4, 7, %r28;
	mul.wide.s32 	%rd119, %r155, 4;
	add.s64 	%rd120, %rd2, %rd119;
	st.global.f32 	[%rd120], %f336;
	add.s64 	%rd121, %rd120, %rd7;
	st.global.f32 	[%rd121], %f335;
	bra.uni 	$L__BB0_26;
$L__BB0_25:
	ld.global.f32 	%f322, [%rd10];
	add.f32 	%f323, %f322, 0f447A0000;
	st.global.f32 	[%rd10], %f323;
	mad.lo.s32 	%r156, %r4, 7, %r28;
	mul.wide.s32 	%rd122, %r156, 4;
	add.s64 	%rd123, %rd2, %rd122;
	st.global.f32 	[%rd123], %f336;
	add.s64 	%rd124, %rd123, %rd7;
	st.global.f32 	[%rd124], %f335;
$L__BB0_26:
	ld.global.u32 	%r157, [%rd3];
	add.s32 	%r158, %r157, -29;
	setp.lt.s32 	%p99, %r162, %r158;
	@%p99 bra 	$L__BB0_4;
	bra.uni 	$L__BB0_45;
$L__BB0_27:
	mov.b32 	%r170, 29;
	mul.wide.s32 	%rd11, %r4, 4;
$L__BB0_28:
	mov.u32 	%r29, %r170;
	setp.gtu.f32 	%p4, %f53, 0fC7C34F80;
	add.s32 	%r171, %r3, %r29;
	add.s32 	%r170, %r29, 1;
	cvt.rn.f32.u32 	%f54, %r170;
	add.s32 	%r32, %r171, %r4;
	mul.wide.s32 	%rd22, %r32, 4;
	add.s64 	%rd23, %rd2, %rd22;
	st.global.f32 	[%rd23], %f54;
	add.s64 	%rd24, %rd23, %rd11;
	mov.b32 	%r47, -943501440;
	st.global.u32 	[%rd24], %r47;
	shl.b32 	%r48, %r4, 1;
	add.s32 	%r33, %r32, %r48;
	add.s64 	%rd12, %rd24, %rd11;
	st.global.u32 	[%rd12], %r47;
	add.s32 	%r49, %r29, %r2;
	cvt.s64.s32 	%rd25, %r49;
	add.s64 	%rd13, %rd1, %rd25;
	ld.global.u8 	%rs7, [%rd13];
	setp.eq.s16 	%p5, %rs7, 1;
	mul.wide.s32 	%rd26, %r171, 4;
	add.s64 	%rd14, %rd2, %rd26;
	or.pred  	%p6, %p4, %p5;
	mov.f32 	%f334, 0fC7C34F80;
	@%p6 bra 	$L__BB0_30;
	mov.b32 	%r53, 1065353216;
	st.global.u32 	[%rd14], %r53;
	add.s64 	%rd28, %rd12, %rd11;
	mov.b32 	%r54, -943501440;
	st.global.u32 	[%rd28], %r54;
	shl.b32 	%r55, %r4, 2;
	add.s32 	%r171, %r55, %r32;
	mov.f32 	%f366, %f334;
	bra.uni 	$L__BB0_32;
$L__BB0_30:
	setp.eq.s16 	%p7, %rs7, 1;
	setp.geu.f32 	%p8, %f53, 0fC7C34F80;
	mov.f32 	%f366, 0f00000000;
	or.pred  	%p9, %p8, %p7;
	@%p9 bra 	$L__BB0_32;
	mov.b32 	%r50, 0;
	st.global.u32 	[%rd14], %r50;
	add.s64 	%rd27, %rd12, %rd11;
	mov.b32 	%r51, -943501440;
	st.global.u32 	[%rd27], %r51;
	shl.b32 	%r52, %r4, 2;
	add.s32 	%r171, %r52, %r32;
	mov.f32 	%f366, %f334;
$L__BB0_32:
	setp.gtu.f32 	%p10, %f53, 0fC7C34F80;
	mul.wide.s32 	%rd29, %r171, 4;
	add.s64 	%rd30, %rd2, %rd29;
	st.global.f32 	[%rd30], %f366;
	ld.global.u8 	%rs8, [%rd13];
	setp.eq.s16 	%p11, %rs8, 2;
	or.pred  	%p12, %p10, %p11;
	@%p12 bra 	$L__BB0_34;
	ld.global.f32 	%f58, [%rd14];
	add.f32 	%f59, %f58, 0f41200000;
	st.global.f32 	[%rd14], %f59;
	mad.lo.s32 	%r58, %r4, 3, %r33;
	mul.wide.s32 	%rd34, %r58, 4;
	add.s64 	%rd35, %rd2, %rd34;
	mov.b32 	%r59, -943501440;
	st.global.u32 	[%rd35], %r59;
	add.s64 	%rd36, %rd35, %rd11;
	st.global.u32 	[%rd36], %r59;
	bra.uni 	$L__BB0_36;
$L__BB0_34:
	setp.eq.s16 	%p13, %rs8, 2;
	setp.geu.f32 	%p14, %f53, 0fC7C34F80;
	or.pred  	%p15, %p14, %p13;
	@%p15 bra 	$L__BB0_36;
	mad.lo.s32 	%r56, %r4, 3, %r33;
	mul.wide.s32 	%rd31, %r56, 4;
	add.s64 	%rd32, %rd2, %rd31;
	mov.b32 	%r57, -943501440;
	st.global.u32 	[%rd32], %r57;
	add.s64 	%rd33, %rd32, %rd11;
	st.global.u32 	[%rd33], %r57;
$L__BB0_36:
	setp.gtu.f32 	%p16, %f53, 0fC7C34F80;
	ld.global.u8 	%rs9, [%rd13];
	setp.eq.s16 	%p17, %rs9, 3;
	or.pred  	%p18, %p16, %p17;
	@%p18 bra 	$L__BB0_38;
	ld.global.f32 	%f60, [%rd14];
	add.f32 	%f61, %f60, 0f42C80000;
	st.global.f32 	[%rd14], %f61;
	mad.lo.s32 	%r62, %r4, 5, %r33;
	mul.wide.s32 	%rd40, %r62, 4;
	add.s64 	%rd41, %rd2, %rd40;
	mov.b32 	%r63, -943501440;
	st.global.u32 	[%rd41], %r63;
	add.s64 	%rd42, %rd41, %rd11;
	st.global.u32 	[%rd42], %r63;
	bra.uni 	$L__BB0_40;
$L__BB0_38:
	setp.eq.s16 	%p19, %rs9, 3;
	setp.geu.f32 	%p20, %f53, 0fC7C34F80;
	or.pred  	%p21, %p20, %p19;
	@%p21 bra 	$L__BB0_40;
	mad.lo.s32 	%r60, %r4, 5, %r33;
	mul.wide.s32 	%rd37, %r60, 4;
	add.s64 	%rd38, %rd2, %rd37;
	mov.b32 	%r61, -943501440;
	st.global.u32 	[%rd38], %r61;
	add.s64 	%rd39, %rd38, %rd11;
	st.global.u32 	[%rd39], %r61;
$L__BB0_40:
	setp.gtu.f32 	%p22, %f53, 0fC7C34F80;
	ld.global.u8 	%rs10, [%rd13];
	setp.eq.s16 	%p23, %rs10, 4;
	or.pred  	%p24, %p22, %p23;
	@%p24 bra 	$L__BB0_42;
	ld.global.f32 	%f62, [%rd14];
	add.f32 	%f63, %f62, 0f447A0000;
	st.global.f32 	[%rd14], %f63;
	mad.lo.s32 	%r66, %r4, 7, %r33;
	mul.wide.s32 	%rd46, %r66, 4;
	add.s64 	%rd47, %rd2, %rd46;
	mov.b32 	%r67, -943501440;
	st.global.u32 	[%rd47], %r67;
	add.s64 	%rd48, %rd47, %rd11;
	st.global.u32 	[%rd48], %r67;
	bra.uni 	$L__BB0_44;
$L__BB0_42:
	setp.eq.s16 	%p25, %rs10, 4;
	setp.geu.f32 	%p26, %f53, 0fC7C34F80;
	or.pred  	%p27, %p26, %p25;
	@%p27 bra 	$L__BB0_44;
	mad.lo.s32 	%r64, %r4, 7, %r33;
	mul.wide.s32 	%rd43, %r64, 4;
	add.s64 	%rd44, %rd2, %rd43;
	mov.b32 	%r65, -943501440;
	st.global.u32 	[%rd44], %r65;
	add.s64 	%rd45, %rd44, %rd11;
	st.global.u32 	[%rd45], %r65;
$L__BB0_44:
	ld.global.u32 	%r68, [%rd3];
	add.s32 	%r69, %r68, -29;
	setp.lt.s32 	%p28, %r170, %r69;
	@%p28 bra 	$L__BB0_28;
$L__BB0_45:
	ret;

}


// ===== COMPILED SASS (sm_100) =====

	.target	sm_100

	.elftype	@"ET_EXEC"


//--------------------- .note.nv.tkinfo           --------------------------
	.section	.note.nv.tkinfo,"",@"SHT_NOTE"
	.sectionflags	@"SHF_NOTE_NV_TKINFO"
	.tkinfo
        /*0018*/ 	.word	0x00000002
        /*0030*/ 	.string	""
        /*0030*/ 	.string	"ptxas"
        /*0030*/ 	.string	"Cuda compilation tools, release 13.0, V13.0.88"
        /*0030*/ 	.string	"Build cuda_13.0.r13.0/compiler.36424714_0"
        /*0030*/ 	.string	"-arch sm_100 -m 64 "



//--------------------- .note.nv.cuinfo           --------------------------
	.section	.note.nv.cuinfo,"",@"SHT_NOTE"
	.sectionflags	@"SHF_NOTE_NV_CUINFO"
        /*0018*/ 	.short	0x0002
        /*001a*/ 	.short	0x0064
        /*001c*/ 	.short	0x0082
	.zero		2


//--------------------- .nv.info                  --------------------------
	.section	.nv.info,"",@"SHT_CUDA_INFO"
	.align	4


	//----- nvinfo : EIATTR_REGCOUNT
	.align		4
        /*0000*/ 	.byte	0x04, 0x2f
        /*0002*/ 	.short	(.L_1 - .L_0)
	.align		4
.L_0:
        /*0004*/ 	.word	index@(_Z11tfbs_kerneliiPcPiPfifS1_S1_)
        /*0008*/ 	.word	0x00000032


	//----- nvinfo : EIATTR_FRAME_SIZE
	.align		4
.L_1:
        /*000c*/ 	.byte	0x04, 0x11
        /*000e*/ 	.short	(.L_3 - .L_2)
	.align		4
.L_2:
        /*0010*/ 	.word	index@($__internal_0_$__cuda_sm3x_div_rn_noftz_f32_slowpath)
        /*0014*/ 	.word	0x00000000


	//----- nvinfo : EIATTR_FRAME_SIZE
	.align		4
.L_3:
        /*0018*/ 	.byte	0x04, 0x11
        /*001a*/ 	.short	(.L_5 - .L_4)
	.align		4
.L_4:
        /*001c*/ 	.word	index@(_Z11tfbs_kerneliiPcPiPfifS1_S1_)
        /*0020*/ 	.word	0x00000000


	//----- nvinfo : EIATTR_MIN_STACK_SIZE
	.align		4
.L_5:
        /*0024*/ 	.byte	0x04, 0x12
        /*0026*/ 	.short	(.L_7 - .L_6)
	.align		4
.L_6:
        /*0028*/ 	.word	index@(_Z11tfbs_kerneliiPcPiPfifS1_S1_)
        /*002c*/ 	.word	0x00000000
.L_7:


//--------------------- .nv.compat                --------------------------
	.section	.nv.compat,"",@"SHT_CUDA_COMPAT_INFO"
	.align	4
        /*0000*/ 	.byte	0x02, 0x09, 0x00, 0x00, 0x02, 0x02, 0x01, 0x00, 0x02, 0x05, 0x05, 0x00, 0x03, 0x07, 0x01, 0x01
        /*0010*/ 	.byte	0x02, 0x03, 0x00, 0x00, 0x02, 0x06, 0x01, 0x00, 0x04, 0x0b, 0x08, 0x00, 0x01, 0x00, 0x00, 0x00
        /*0020*/ 	.byte	0x00, 0x00, 0x00, 0x00


//--------------------- .nv.info._Z11tfbs_kerneliiPcPiPfifS1_S1_ --------------------------
	.section	.nv.info._Z11tfbs_kerneliiPcPiPfifS1_S1_,"",@"SHT_CUDA_INFO"
	.sectionflags	@""
	.align	4


	//----- nvinfo : EIATTR_CUDA_API_VERSION
	.align		4
        /*0000*/ 	.byte	0x04, 0x37
        /*0002*/ 	.short	(.L_9 - .L_8)
.L_8:
        /*0004*/ 	.word	0x00000082


	//----- nvinfo : EIATTR_KPARAM_INFO
	.align		4
.L_9:
        /*0008*/ 	.byte	0x04, 0x17
        /*000a*/ 	.short	(.L_11 - .L_10)
.L_10:
        /*000c*/ 	.word	0x00000000
        /*0010*/ 	.short	0x0008
        /*0012*/ 	.short	0x0030
        /*0014*/ 	.byte	0x00, 0xf5, 0x21, 0x00


	//----- nvinfo : EIATTR_KPARAM_INFO
	.align		4
.L_11:
        /*0018*/ 	.byte	0x04, 0x17
        /*001a*/ 	.short	(.L_13 - .L_12)
.L_12:
        /*001c*/ 	.word	0x00000000
        /*0020*/ 	.short	0x0007
        /*0022*/ 	.short	0x0028
        /*0024*/ 	.byte	0x00, 0xf5, 0x21, 0x00


	//----- nvinfo : EIATTR_KPARAM_INFO
	.align		4
.L_13:
        /*0028*/ 	.byte	0x04, 0x17
        /*002a*/ 	.short	(.L_15 - .L_14)
.L_14:
        /*002c*/ 	.word	0x00000000
        /*0030*/ 	.short	0x0006
        /*0032*/ 	.short	0x0024
        /*0034*/ 	.byte	0x00, 0xf0, 0x11, 0x00


	//----- nvinfo : EIATTR_KPARAM_INFO
	.align		4
.L_15:
        /*0038*/ 	.byte	0x04, 0x17
        /*003a*/ 	.short	(.L_17 - .L_16)
.L_16:
        /*003c*/ 	.word	0x00000000
        /*0040*/ 	.short	0x0005
        /*0042*/ 	.short	0x0020
        /*0044*/ 	.byte	0x00, 0xf0, 0x11, 0x00


	//----- nvinfo : EIATTR_KPARAM_INFO
	.align		4
.L_17:
        /*0048*/ 	.byte	0x04, 0x17
        /*004a*/ 	.short	(.L_19 - .L_18)
.L_18:
        /*004c*/ 	.word	0x00000000
        /*0050*/ 	.short	0x0004
        /*0052*/ 	.short	0x0018
        /*0054*/ 	.byte	0x00, 0xf5, 0x21, 0x00


	//----- nvinfo : EIATTR_KPARAM_INFO
	.align		4
.L_19:
        /*0058*/ 	.byte	0x04, 0x17
        /*005a*/ 	.short	(.L_21 - .L_20)
.L_20:
        /*005c*/ 	.word	0x00000000
        /*0060*/ 	.short	0x0003
        /*0062*/ 	.short	0x0010
        /*0064*/ 	.byte	0x00, 0xf5, 0x21, 0x00


	//----- nvinfo : EIATTR_KPARAM_INFO
	.align		4
.L_21:
        /*0068*/ 	.byte	0x04, 0x17
        /*006a*/ 	.short	(.L_23 - .L_22)
.L_22:
        /*006c*/ 	.word	0x00000000
        /*0070*/ 	.short	0x0002
        /*0072*/ 	.short	0x0008
        /*0074*/ 	.byte	0x00, 0xf5, 0x21, 0x00


	//----- nvinfo : EIATTR_KPARAM_INFO
	.align		4
.L_23:
        /*0078*/ 	.byte	0x04, 0x17
        /*007a*/ 	.short	(.L_25 - .L_24)
.L_24:
        /*007c*/ 	.word	0x00000000
        /*0080*/ 	.short	0x0001
        /*0082*/ 	.short	0x0004
        /*0084*/ 	.byte	0x00, 0xf0, 0x11, 0x00


	//----- nvinfo : EIATTR_KPARAM_INFO
	.align		4
.L_25:
        /*0088*/ 	.byte	0x04, 0x17
        /*008a*/ 	.short	(.L_27 - .L_26)
.L_26:
        /*008c*/ 	.word	0x00000000
        /*0090*/ 	.short	0x0000
        /*0092*/ 	.short	0x0000
        /*0094*/ 	.byte	0x00, 0xf0, 0x11, 0x00


	//----- nvinfo : EIATTR_SPARSE_MMA_MASK
	.align		4
.L_27:
        /*0098*/ 	.byte	0x03, 0x50
        /*009a*/ 	.short	0x0000


	//----- nvinfo : EIATTR_MAXREG_COUNT
	.align		4
        /*009c*/ 	.byte	0x03, 0x1b
        /*009e*/ 	.short	0x00ff


	//----- nvinfo : EIATTR_MERCURY_ISA_VERSION
	.align		4
        /*00a0*/ 	.byte	0x03, 0x5f
        /*00a2*/ 	.short	0x0101


	//----- nvinfo : EIATTR_VRC_CTA_INIT_COUNT
	.align		4
        /*00a4*/ 	.byte	0x02, 0x4a
	.zero		1
	.zero		1


	//----- nvinfo : EIATTR_EXIT_INSTR_OFFSETS
	.align		4
        /*00a8*/ 	.byte	0x04, 0x1c
        /*00aa*/ 	.short	(.L_29 - .L_28)


	//   ....[0]....
.L_28:
        /*00ac*/ 	.word	0x00000070


	//   ....[1]....
        /*00b0*/ 	.word	0x000000d0


	//   ....[2]....
        /*00b4*/ 	.word	0x00002ea0


	//   ....[3]....
        /*00b8*/ 	.word	0x00003570


	//----- nvinfo : EIATTR_CRS_STACK_SIZE
	.align		4
.L_29:
        /*00bc*/ 	.byte	0x04, 0x1e
        /*00be*/ 	.short	(.L_31 - .L_30)
.L_30:
        /*00c0*/ 	.word	0x00000000


	//----- nvinfo : EIATTR_CBANK_PARAM_SIZE
	.align		4
.L_31:
        /*00c4*/ 	.byte	0x03, 0x19
        /*00c6*/ 	.short	0x0038


	//----- nvinfo : EIATTR_PARAM_CBANK
	.align		4
        /*00c8*/ 	.byte	0x04, 0x0a
        /*00ca*/ 	.short	(.L_33 - .L_32)
	.align		4
.L_32:
        /*00cc*/ 	.word	index@(.nv.constant0._Z11tfbs_kerneliiPcPiPfifS1_S1_)
        /*00d0*/ 	.short	0x0380
        /*00d2*/ 	.short	0x0038


	//----- nvinfo : EIATTR_SW_WAR
	.align		4
.L_33:
        /*00d4*/ 	.byte	0x04, 0x36
        /*00d6*/ 	.short	(.L_35 - .L_34)
.L_34:
        /*00d8*/ 	.word	0x00000008
.L_35:


//--------------------- .nv.callgraph             --------------------------
	.section	.nv.callgraph,"",@"SHT_CUDA_CALLGRAPH"
	.align	4
	.sectionentsize	8
	.align		4
        /*0000*/ 	.word	0x00000000
	.align		4
        /*0004*/ 	.word	0xffffffff
	.align		4
        /*0008*/ 	.word	0x00000000
	.align		4
        /*000c*/ 	.word	0xfffffffe
	.align		4
        /*0010*/ 	.word	0x00000000
	.align		4
        /*0014*/ 	.word	0xfffffffd
	.align		4
        /*0018*/ 	.word	0x00000000
	.align		4
        /*001c*/ 	.word	0xfffffffc


//--------------------- .text._Z11tfbs_kerneliiPcPiPfifS1_S1_ --------------------------
	.section	.text._Z11tfbs_kerneliiPcPiPfifS1_S1_,"ax",@progbits
	.align	128
        .global         _Z11tfbs_kerneliiPcPiPfifS1_S1_
        .type           _Z11tfbs_kerneliiPcPiPfifS1_S1_,@function
        .size           _Z11tfbs_kerneliiPcPiPfifS1_S1_,(.L_x_62 - _Z11tfbs_kerneliiPcPiPfifS1_S1_)
        .other          _Z11tfbs_kerneliiPcPiPfifS1_S1_,@"STO_CUDA_ENTRY STV_DEFAULT"
_Z11tfbs_kerneliiPcPiPfifS1_S1_:
.text._Z11tfbs_kerneliiPcPiPfifS1_S1_:
[----:B------:R-:W-:Y:S01]  /*0000*/  LDC R1, c[0x0][0x37c] ;  /* 0x0000df00ff017b82 */ /* 0x000fe20000000800 */
[----:B------:R-:W0:Y:S07]  /*0010*/  S2R R0, SR_TID.X ;  /* 0x0000000000007919 */ /* 0x000e2e0000002100 */
[----:B------:R-:W0:Y:S01]  /*0020*/  S2UR UR4, SR_CTAID.X ;  /* 0x00000000000479c3 */ /* 0x000e220000002500 */
[----:B------:R-:W1:Y:S07]  /*0030*/  LDCU UR6, c[0x0][0x380] ;  /* 0x00007000ff0677ac */ /* 0x000e6e0008000800 */
[----:B------:R-:W0:Y:S02]  /*0040*/  LDC R3, c[0x0][0x360] ;  /* 0x0000d800ff037b82 */ /* 0x000e240000000800 */
[----:B0-----:R-:W-:-:S05]  /*0050*/  IMAD R3, R3, UR4, R0 ;  /* 0x0000000403037c24 */ /* 0x001fca000f8e0200 */
[----:B-1----:R-:W-:-:S13]  /*0060*/  ISETP.GE.AND P0, PT, R3, UR6, PT ;  /* 0x0000000603007c0c */ /* 0x002fda000bf06270 */
[----:B------:R-:W-:Y:S05]  /*0070*/  @P0 EXIT ;  /* 0x000000000000094d */ /* 0x000fea0003800000 */
[----:B------:R-:W0:Y:S01]  /*0080*/  LDC.64 R24, c[0x0][0x390] ;  /* 0x0000e400ff187b82 */ /* 0x000e220000000a00 */
[----:B------:R-:W1:Y:S01]  /*0090*/  LDCU.64 UR4, c[0x0][0x358] ;  /* 0x00006b00ff0477ac */ /* 0x000e620008000a00 */
[----:B0-----:R-:W-:-:S05]  /*00a0*/  IMAD.WIDE R24, R3, 0x4, R24 ;  /* 0x0000000403187825 */ /* 0x001fca00078e0218 */
[----:B-1----:R-:W2:Y:S02]  /*00b0*/  LDG.E R0, desc[UR4][R24.64] ;  /* 0x0000000418007981 */ /* 0x002ea4000c1e1900 */
[----:B--2---:R-:W-:-:S13]  /*00c0*/  ISETP.GE.AND P0, PT, R0, 0x3b, PT ;  /* 0x0000003b0000780c */ /* 0x004fda0003f06270 */
[----:B------:R-:W-:Y:S05]  /*00d0*/  @!P0 EXIT ;  /* 0x000000000000894d */ /* 0x000fea0003800000 */
[----:B------:R-:W0:Y:S01]  /*00e0*/  LDC R2, c[0x0][0x384] ;  /* 0x0000e100ff027b82 */ /* 0x000e220000000800 */
[----:B------:R-:W1:Y:S02]  /*00f0*/  LDCU UR7, c[0x0][0x3a0] ;  /* 0x00007400ff0777ac */ /* 0x000e640008000800 */
[----:B-1----:R-:W-:Y:S01]  /*0100*/  UISETP.GE.AND UP0, UPT, UR7, 0x1, UPT ;  /* 0x000000010700788c */ /* 0x002fe2000bf06270 */
[----:B0-----:R-:W-:Y:S01]  /*0110*/  IMAD R0, R3, R2, RZ ;  /* 0x0000000203007224 */ /* 0x001fe200078e02ff */
[----:B------:R-:W-:-:S03]  /*0120*/  IADD3 R2, PT, PT, R2, -0x3a, RZ ;  /* 0xffffffc602027810 */ /* 0x000fc60007ffe0ff */
[----:B------:R-:W-:Y:S02]  /*0130*/  IMAD R10, R3, -0x3a, R0 ;  /* 0xffffffc6030a7824 */ /* 0x000fe400078e0200 */
[----:B------:R-:W-:-:S03]  /*0140*/  IMAD R2, R2, UR6, RZ ;  /* 0x0000000602027c24 */ /* 0x000fc6000f8e02ff */
[----:B------:R-:W-:Y:S01]  /*0150*/  IADD3 R10, PT, PT, R10, -0x1d, RZ ;  /* 0xffffffe30a0a7810 */ /* 0x000fe20007ffe0ff */
[----:B------:R-:W-:Y:S06]  /*0160*/  BRA.U !UP0, `(.L_x_0) ;  /* 0x0000002d08507547 */ /* 0x000fec000b800000 */
[----:B------:R-:W-:Y:S01]  /*0170*/  IMAD.MOV.U32 R3, RZ, RZ, 0x1d ;  /* 0x0000001dff037424 */ /* 0x000fe200078e00ff */
[----:B------:R-:W0:Y:S01]  /*0180*/  LDCU.64 UR12, c[0x0][0x388] ;  /* 0x00007100ff0c77ac */ /* 0x000e220008000a00 */
[----:B------:R-:W1:Y:S01]  /*0190*/  LDCU.64 UR8, c[0x0][0x398] ;  /* 0x00007300ff0877ac */ /* 0x000e620008000a00 */
[----:B------:R-:W2:Y:S04]  /*01a0*/  LDCU.64 UR10, c[0x0][0x3a8] ;  /* 0x00007500ff0a77ac */ /* 0x000ea80008000a00 */
.L_x_37:
[----:B------:R-:W-:Y:S01]  /*01b0*/  HFMA2 R4, -RZ, RZ, -7.76171875, 30 ;  /* 0xc7c34f80ff047431 */ /* 0x000fe200000001ff */
[----:B------:R-:W-:Y:S01]  /*01c0*/  MOV R5, RZ ;  /* 0x000000ff00057202 */ /* 0x000fe20000000f00 */
[----:B------:R-:W-:Y:S02]  /*01d0*/  HFMA2 R6, -RZ, RZ, -7.76171875, 30 ;  /* 0xc7c34f80ff067431 */ /* 0x000fe400000001ff */
[----:B------:R-:W-:Y:S02]  /*01e0*/  IMAD.MOV.U32 R7, RZ, RZ, -0x383cb080 ;  /* 0xc7c34f80ff077424 */ /* 0x000fe400078e00ff */
[----:B------:R-:W-:Y:S01]  /*01f0*/  HFMA2 R11, -RZ, RZ, -7.76171875, 30 ;  /* 0xc7c34f80ff0b7431 */ /* 0x000fe200000001ff */
[----:B------:R-:W-:Y:S01]  /*0200*/  MOV R9, 0xc7c34f80 ;  /* 0xc7c34f8000097802 */ /* 0x000fe20000000f00 */
[----:B------:R-:W-:Y:S02]  /*0210*/  HFMA2 R12, -RZ, RZ, -7.76171875, 30 ;  /* 0xc7c34f80ff0c7431 */ /* 0x000fe400000001ff */
[----:B------:R-:W-:Y:S01]  /*0220*/  IMAD.MOV.U32 R8, RZ, RZ, -0x383cb080 ;  /* 0xc7c34f80ff087424 */ /* 0x000fe200078e00ff */
[----:B------:R-:W-:Y:S01]  /*0230*/  MOV R10, 0xc7c34f80 ;  /* 0xc7c34f80000a7802 */ /* 0x000fe20000000f00 */
[----:B------:R-:W-:Y:S01]  /*0240*/  IMAD.MOV.U32 R13, RZ, RZ, -0x383cb080 ;  /* 0xc7c34f80ff0d7424 */ /* 0x000fe200078e00ff */
[----:B------:R-:W-:-:S07]  /*0250*/  MOV R15, 0xc7c34f80 ;  /* 0xc7c34f80000f7802 */ /* 0x000fce0000000f00 */
.L_x_24:
[----:B------:R-:W3:Y:S01]  /*0260*/  LDC R26, c[0x0][0x3a0] ;  /* 0x0000e800ff1a7b82 */ /* 0x000ee20000000800 */
[----:B------:R-:W4:Y:S01]  /*0270*/  LDCU.64 UR6, c[0x0][0x388] ;  /* 0x00007100ff0677ac */ /* 0x000f220008000a00 */
[----:B------:R-:W-:Y:S01]  /*0280*/  IADD3 R35, PT, PT, R5, R3, R0 ;  /* 0x0000000305237210 */ /* 0x000fe20007ffe000 */
[----:B------:R-:W-:Y:S01]  /*0290*/  BSSY.RECONVERGENT B0, `(.L_x_1) ;  /* 0x0000228000007945 */ /* 0x000fe20003800200 */
[----:B------:R-:W-:Y:S01]  /*02a0*/  IMAD.MOV R16, RZ, RZ, -R5 ;  /* 0x000000ffff107224 */ /* 0x000fe200078e0a05 */
[----:B------:R-:W-:Y:S02]  /*02b0*/  CS2R R18, SRZ ;  /* 0x0000000000127805 */ /* 0x000fe4000001ff00 */
[----:B------:R-:W-:Y:S02]  /*02c0*/  CS2R R20, SRZ ;  /* 0x0000000000147805 */ /* 0x000fe4000001ff00 */
[----:B------:R-:W-:Y:S02]  /*02d0*/  CS2R R22, SRZ ;  /* 0x0000000000167805 */ /* 0x000fe4000001ff00 */
[----:B------:R-:W-:-:S02]  /*02e0*/  CS2R R30, SRZ ;  /* 0x00000000001e7805 */ /* 0x000fc4000001ff00 */
[----:B------:R-:W-:Y:S02]  /*02f0*/  CS2R R32, SRZ ;  /* 0x0000000000207805 */ /* 0x000fe4000001ff00 */
[----:B------:R-:W-:Y:S02]  /*0300*/  MOV R34, RZ ;  /* 0x000000ff00227202 */ /* 0x000fe40000000f00 */
[----:B----4-:R-:W-:-:S04]  /*0310*/  IADD3 R14, P0, PT, R35, UR6, RZ ;  /* 0x00000006230e7c10 */ /* 0x010fc8000ff1e0ff */
[C---:B------:R-:W-:Y:S02]  /*0320*/  LEA.HI.X.SX32 R17, R35.reuse, UR7, 0x1, P0 ;  /* 0x0000000723117c11 */ /* 0x040fe400080f0eff */
[----:B---3--:R-:W-:Y:S02]  /*0330*/  IADD3 R35, PT, PT, R35, 0x1, -R26 ;  /* 0x0000000123237810 */ /* 0x008fe40007ffe81a */
[----:B------:R-:W-:Y:S02]  /*0340*/  IADD3 R36, PT, PT, -R26, 0x1, RZ ;  /* 0x000000011a247810 */ /* 0x000fe40007ffe1ff */
[----:B------:R-:W-:-:S07]  /*0350*/  IADD3 R37, PT, PT, R5, -R26, RZ ;  /* 0x8000001a05257210 */ /* 0x000fce0007ffe0ff */
.L_x_23:
[----:B0-----:R-:W-:-:S04]  /*0360*/  IADD3 R26, P0, PT, R35, UR12, RZ ;  /* 0x0000000c231a7c10 */ /* 0x001fc8000ff1e0ff */
[----:B------:R-:W-:-:S05]  /*0370*/  LEA.HI.X.SX32 R27, R35, UR13, 0x1, P0 ;  /* 0x0000000d231b7c11 */ /* 0x000fca00080f0eff */
[----:B------:R-:W3:Y:S01]  /*0380*/  LDG.E.S8 R46, desc[UR4][R26.64] ;  /* 0x000000041a2e7981 */ /* 0x000ee2000c1e1300 */
[----:B------:R-:W-:Y:S01]  /*0390*/  HFMA2 R47, -RZ, RZ, 0, 0 ;  /* 0x00000000ff2f7431 */ /* 0x000fe200000001ff */
[----:B------:R-:W-:Y:S02]  /*03a0*/  CS2R R28, SRZ ;  /* 0x00000000001c7805 */ /* 0x000fe4000001ff00 */
[----:B------:R-:W-:Y:S01]  /*03b0*/  CS2R R40, SRZ ;  /* 0x0000000000287805 */ /* 0x000fe2000001ff00 */
[----:B------:R-:W-:Y:S01]  /*03c0*/  IMAD.MOV.U32 R38, RZ, RZ, RZ ;  /* 0x000000ffff267224 */ /* 0x000fe200078e00ff */
[----:B------:R-:W-:Y:S02]  /*03d0*/  CS2R R42, SRZ ;  /* 0x00000000002a7805 */ /* 0x000fe4000001ff00 */
[----:B------:R-:W-:Y:S02]  /*03e0*/  CS2R R44, SRZ ;  /* 0x00000000002c7805 */ /* 0x000fe4000001ff00 */
[----:B---3--:R-:W-:-:S13]  /*03f0*/  ISETP.GE.AND P0, PT, R46, 0x1, PT ;  /* 0x000000012e00780c */ /* 0x008fda0003f06270 */
[----:B------:R-:W-:Y:S05]  /*0400*/  @!P0 BRA `(.L_x_2) ;  /* 0x0000002000408947 */ /* 0x000fea0003800000 */
[----:B------:R-:W-:Y:S01]  /*0410*/  MOV R26, R14 ;  /* 0x0000000e001a7202 */ /* 0x000fe20000000f00 */
[----:B------:R-:W-:-:S05]  /*0420*/  IMAD.MOV.U32 R27, RZ, RZ, R17 ;  /* 0x000000ffff1b7224 */ /* 0x000fca00078e0011 */
[----:B------:R-:W3:Y:S02]  /*0430*/  LDG.E.S8 R39, desc[UR4][R26.64] ;  /* 0x000000041a277981 */ /* 0x000ee4000c1e1300 */
[----:B---3--:R-:W-:-:S13]  /*0440*/  ISETP.GE.AND P0, PT, R39, 0x1, PT ;  /* 0x000000012700780c */ /* 0x008fda0003f06270 */
[----:B------:R-:W-:Y:S05]  /*0450*/  @!P0 BRA `(.L_x_2) ;  /* 0x00000020002c8947 */ /* 0x000fea0003800000 */
[----:B------:R-:W0:Y:S01]  /*0460*/  LDC.64 R26, c[0x0][0x3a8] ;  /* 0x0000ea00ff1a7b82 */ /* 0x000e220000000a00 */
[----:B------:R-:W-:-:S04]  /*0470*/  IADD3 R38, PT, PT, R46, -0x1, RZ ;  /* 0xffffffff2e267810 */ /* 0x000fc80007ffe0ff */
[----:B------:R-:W-:-:S03]  /*0480*/  LOP3.LUT R38, R38, 0xff, RZ, 0xc0, !PT ;  /* 0x000000ff26267812 */ /* 0x000fc600078ec0ff */
[----:B------:R-:W3:Y:S01]  /*0490*/  LDC.64 R28, c[0x0][0x398] ;  /* 0x0000e600ff1c7b82 */ /* 0x000ee20000000a00 */
[C---:B------:R-:W-:Y:S01]  /*04a0*/  IADD3 R41, PT, PT, R38.reuse, R19, RZ ;  /* 0x0000001326297210 */ /* 0x040fe20007ffe0ff */
[----:B0-----:R-:W-:-:S06]  /*04b0*/  IMAD.WIDE.U32 R26, R38, 0x4, R26 ;  /* 0x00000004261a7825 */ /* 0x001fcc00078e001a */
[----:B------:R-:W4:Y:S01]  /*04c0*/  LDG.E R27, desc[UR4][R26.64] ;  /* 0x000000041a1b7981 */ /* 0x000f22000c1e1900 */
[----:B---3--:R-:W-:-:S06]  /*04d0*/  IMAD.WIDE.U32 R28, R41, 0x4, R28 ;  /* 0x00000004291c7825 */ /* 0x008fcc00078e001c */
[----:B------:R-:W3:Y:S01]  /*04e0*/  LDG.E R28, desc[UR4][R28.64] ;  /* 0x000000041c1c7981 */ /* 0x000ee2000c1e1900 */
[----:B------:R-:W-:Y:S01]  /*04f0*/  IMAD.MOV R40, RZ, RZ, -R39 ;  /* 0x000000ffff287224 */ /* 0x000fe200078e0a27 */
[----:B------:R-:W-:Y:S04]  /*0500*/  BSSY.RECONVERGENT B3, `(.L_x_3) ;  /* 0x000000f000037945 */ /* 0x000fe80003800200 */
[----:B------:R-:W-:-:S04]  /*0510*/  PRMT R40, R40, 0x7710, RZ ;  /* 0x0000771028287816 */ /* 0x000fc800000000ff */
[----:B------:R-:W-:-:S04]  /*0520*/  IADD3 R40, PT, PT, R40, 0x5, RZ ;  /* 0x0000000528287810 */ /* 0x000fc80007ffe0ff */
[----:B------:R-:W-:-:S04]  /*0530*/  LOP3.LUT R40, R40, 0xffff, RZ, 0xc0, !PT ;  /* 0x0000ffff28287812 */ /* 0x000fc800078ec0ff */
[----:B------:R-:W-:Y:S01]  /*0540*/  PRMT R40, R40, 0x8880, RZ ;  /* 0x0000888028287816 */ /* 0x000fe200000000ff */
[----:B----4-:R-:W0:Y:S08]  /*0550*/  MUFU.RCP R42, R27 ;  /* 0x0000001b002a7308 */ /* 0x010e300000001000 */
[----:B---3--:R-:W3:Y:S01]  /*0560*/  FCHK P0, R28, R27 ;  /* 0x0000001b1c007302 */ /* 0x008ee20000000000 */
[----:B0-----:R-:W-:-:S04]  /*0570*/  FFMA R41, -R27, R42, 1 ;  /* 0x3f8000001b297423 */ /* 0x001fc8000000012a */
[----:B------:R-:W-:-:S04]  /*0580*/  FFMA R41, R42, R41, R42 ;  /* 0x000000292a297223 */ /* 0x000fc8000000002a */
[----:B------:R-:W-:-:S04]  /*0590*/  FFMA R26, R28, R41, RZ ;  /* 0x000000291c1a7223 */ /* 0x000fc800000000ff */
[----:B------:R-:W-:-:S04]  /*05a0*/  FFMA R29, -R27, R26, R28 ;  /* 0x0000001a1b1d7223 */ /* 0x000fc8000000011c */
[----:B------:R-:W-:Y:S01]  /*05b0*/  FFMA R41, R41, R29, R26 ;  /* 0x0000001d29297223 */ /* 0x000fe2000000001a */
[----:B---3--:R-:W-:Y:S06]  /*05c0*/  @!P0 BRA `(.L_x_4) ;  /* 0x0000000000088947 */ /* 0x008fec0003800000 */
[----:B------:R-:W-:-:S07]  /*05d0*/  MOV R29, 0x5f0 ;  /* 0x000005f0001d7802 */ /* 0x000fce0000000f00 */
[----:B-12---:R-:W-:Y:S05]  /*05e0*/  CALL.REL.NOINC `($__internal_0_$__cuda_sm3x_div_rn_noftz_f32_slowpath) ;  /* 0x0000002c00e47944 */ /* 0x006fea0003c00000 */
.L_x_4:
[----:B-12---:R-:W-:Y:S05]  /*05f0*/  BSYNC.RECONVERGENT B3 ;  /* 0x0000000000037941 */ /* 0x006fea0003800200 */
.L_x_3:
[----:B------:R-:W-:Y:S01]  /*0600*/  IMAD.WIDE R26, R39, 0x4, RZ ;  /* 0x00000004271a7825 */ /* 0x000fe200078e02ff */
[----:B------:R-:W-:Y:S02]  /*0610*/  LOP3.LUT R39, RZ, R39, RZ, 0x33, !PT ;  /* 0x00000027ff277212 */ /* 0x000fe400078e33ff */
[----:B------:R-:W-:Y:S02]  /*0620*/  LOP3.LUT R26, R26, 0xfffffffc, RZ, 0x3c, !PT ;  /* 0xfffffffc1a1a7812 */ /* 0x000fe400078e3cff */
[----:B------:R-:W-:Y:S02]  /*0630*/  LOP3.LUT R27, RZ, R27, RZ, 0x33, !PT ;  /* 0x0000001bff1b7212 */ /* 0x000fe400078e33ff */
[----:B------:R-:W-:-:S04]  /*0640*/  IADD3 R26, P0, PT, R26, UR10, RZ ;  /* 0x0000000a1a1a7c10 */ /* 0x000fc8000ff1e0ff */
[----:B------:R-:W-:-:S06]  /*0650*/  IADD3.X R27, PT, PT, R27, UR11, RZ, P0, !PT ;  /* 0x0000000b1b1b7c10 */ /* 0x000fcc00087fe4ff */
[----:B------:R-:W2:Y:S01]  /*0660*/  LDG.E R27, desc[UR4][R26.64+0x14] ;  /* 0x000014041a1b7981 */ /* 0x000ea2000c1e1900 */
[----:B------:R-:W-:-:S04]  /*0670*/  PRMT R28, R39, 0x9910, RZ ;  /* 0x00009910271c7816 */ /* 0x000fc800000000ff */
[----:B------:R-:W-:-:S04]  /*0680*/  IADD3 R29, P0, PT, R19, R28, RZ ;  /* 0x0000001c131d7210 */ /* 0x000fc80007f1e0ff */
[----:B------:R-:W-:Y:S02]  /*0690*/  LEA.HI.X.SX32 R42, R28, RZ, 0x1, P0 ;  /* 0x000000ff1c2a7211 */ /* 0x000fe400000f0eff */
[----:B------:R-:W-:-:S04]  /*06a0*/  LEA R28, P0, R29, UR8, 0x2 ;  /* 0x000000081d1c7c11 */ /* 0x000fc8000f8010ff */
[----:B------:R-:W-:-:S05]  /*06b0*/  LEA.HI.X R29, R29, UR9, R42, 0x2, P0 ;  /* 0x000000091d1d7c11 */ /* 0x000fca00080f142a */
[----:B------:R0:W3:Y:S01]  /*06c0*/  LDG.E R28, desc[UR4][R28.64+0x14] ;  /* 0x000014041c1c7981 */ /* 0x0000e2000c1e1900 */
[----:B------:R-:W-:Y:S01]  /*06d0*/  MOV R39, R41 ;  /* 0x0000002900277202 */ /* 0x000fe20000000f00 */
[----:B------:R-:W-:Y:S01]  /*06e0*/  HFMA2 R41, -RZ, RZ, 1.5048828125, 33.21875 ;  /* 0x3e055027ff297431 */ /* 0x000fe200000001ff */
[----:B------:R-:W-:Y:S02]  /*06f0*/  BSSY.RECONVERGENT B3, `(.L_x_5) ;  /* 0x0000027000037945 */ /* 0x000fe40003800200 */
[----:B------:R-:W-:-:S04]  /*0700*/  FSETP.GEU.AND P0, PT, R39, 1.175494350822287508e-38, PT ;  /* 0x008000002700780b */ /* 0x000fc80003f0e000 */
[----:B0-----:R-:W-:-:S09]  /*0710*/  FSEL R29, RZ, -23, P0 ;  /* 0xc1b80000ff1d7808 */ /* 0x001fd20000000000 */
[----:B------:R-:W-:-:S04]  /*0720*/  @!P0 FMUL R39, R39, 8388608 ;  /* 0x4b00000027278820 */ /* 0x000fc80000400000 */
[C---:B------:R-:W-:Y:S01]  /*0730*/  VIADD R26, R39.reuse, 0xc0d55555 ;  /* 0xc0d55555271a7836 */ /* 0x040fe20000000000 */
[C---:B------:R-:W-:Y:S02]  /*0740*/  ISETP.GT.U32.AND P0, PT, R39.reuse, 0x7f7fffff, PT ;  /* 0x7f7fffff2700780c */ /* 0x040fe40003f04070 */
[----:B------:R-:W-:Y:S02]  /*0750*/  FSETP.NEU.AND P1, PT, R39, RZ, PT ;  /* 0x000000ff2700720b */ /* 0x000fe40003f2d000 */
[----:B------:R-:W-:-:S04]  /*0760*/  LOP3.LUT R42, R26, 0xff800000, RZ, 0xc0, !PT ;  /* 0xff8000001a2a7812 */ /* 0x000fc800078ec0ff */
[-C--:B------:R-:W-:Y:S02]  /*0770*/  IADD3 R26, PT, PT, R39, -R42.reuse, RZ ;  /* 0x8000002a271a7210 */ /* 0x080fe40007ffe0ff */
[----:B------:R-:W-:-:S03]  /*0780*/  I2FP.F32.S32 R42, R42 ;  /* 0x0000002a002a7245 */ /* 0x000fc60000201400 */
[----:B------:R-:W-:Y:S02]  /*0790*/  FADD R26, R26, -1 ;  /* 0xbf8000001a1a7421 */ /* 0x000fe40000000000 */
[----:B------:R-:W-:Y:S02]  /*07a0*/  FFMA R29, R42, 1.1920928955078125e-07, R29 ;  /* 0x340000002a1d7823 */ /* 0x000fe4000000001d */
[----:B------:R-:W-:-:S04]  /*07b0*/  FFMA R41, R26, -R41, 0.14084610342979431152 ;  /* 0x3e1039f61a297423 */ /* 0x000fc80000000829 */
[----:B------:R-:W-:-:S04]  /*07c0*/  FFMA R41, R26, R41, -0.12148627638816833496 ;  /* 0xbdf8cdcc1a297423 */ /* 0x000fc80000000029 */
[----:B------:R-:W-:-:S04]  /*07d0*/  FFMA R41, R26, R41, 0.13980610668659210205 ;  /* 0x3e0f29551a297423 */ /* 0x000fc80000000029 */
[----:B------:R-:W-:-:S04]  /*07e0*/  FFMA R41, R26, R41, -0.16684235632419586182 ;  /* 0xbe2ad8b91a297423 */ /* 0x000fc80000000029 */
[----:B------:R-:W-:-:S04]  /*07f0*/  FFMA R41, R26, R41, 0.20012299716472625732 ;  /* 0x3e4ced0b1a297423 */ /* 0x000fc80000000029 */
[----:B------:R-:W-:-:S04]  /*0800*/  FFMA R41, R26, R41, -0.24999669194221496582 ;  /* 0xbe7fff221a297423 */ /* 0x000fc80000000029 */
[----:B------:R-:W-:-:S04]  /*0810*/  FFMA R41, R26, R41, 0.33333182334899902344 ;  /* 0x3eaaaa781a297423 */ /* 0x000fc80000000029 */
[----:B------:R-:W-:-:S04]  /*0820*/  FFMA R41, R26, R41, -0.5 ;  /* 0xbf0000001a297423 */ /* 0x000fc80000000029 */
[----:B------:R-:W-:-:S04]  /*0830*/  FMUL R41, R26, R41 ;  /* 0x000000291a297220 */ /* 0x000fc80000400000 */
[----:B------:R-:W-:-:S04]  /*0840*/  FFMA R26, R26, R41, R26 ;  /* 0x000000291a1a7223 */ /* 0x000fc8000000001a */
[----:B------:R-:W-:Y:S01]  /*0850*/  FFMA R26, R29, 0.69314718246459960938, R26 ;  /* 0x3f3172181d1a7823 */ /* 0x000fe2000000001a */
[----:B--2---:R-:W0:Y:S02]  /*0860*/  MUFU.RCP R44, R27 ;  /* 0x0000001b002c7308 */ /* 0x004e240000001000 */
[----:B0-----:R-:W-:-:S04]  /*0870*/  FFMA R43, -R27, R44, 1 ;  /* 0x3f8000001b2b7423 */ /* 0x001fc8000000012c */
[----:B------:R-:W-:Y:S01]  /*0880*/  FFMA R43, R44, R43, R44 ;  /* 0x0000002b2c2b7223 */ /* 0x000fe2000000002c */
[----:B------:R-:W-:-:S03]  /*0890*/  IMAD.MOV.U32 R44, RZ, RZ, 0x7f800000 ;  /* 0x7f800000ff2c7424 */ /* 0x000fc600078e00ff */
[----:B---3--:R-:W-:Y:S01]  /*08a0*/  FFMA R42, R28, R43, RZ ;  /* 0x0000002b1c2a7223 */ /* 0x008fe200000000ff */
[----:B------:R-:W-:Y:S01]  /*08b0*/  @P0 FFMA R26, R39, R44, +INF ;  /* 0x7f800000271a0423 */ /* 0x000fe2000000002c */
[----:B------:R-:W0:Y:S02]  /*08c0*/  FCHK P0, R28, R27 ;  /* 0x0000001b1c007302 */ /* 0x000e240000000000 */
[----:B------:R-:W-:Y:S02]  /*08d0*/  FFMA R39, -R27, R42, R28 ;  /* 0x0000002a1b277223 */ /* 0x000fe4000000011c */
[----:B------:R-:W-:Y:S02]  /*08e0*/  FSEL R29, R26, -INF , P1 ;  /* 0xff8000001a1d7808 */ /* 0x000fe40000800000 */
[----:B------:R-:W-:Y:S01]  /*08f0*/  FFMA R42, R43, R39, R42 ;  /* 0x000000272b2a7223 */ /* 0x000fe2000000002a */
[----:B------:R-:W-:Y:S02]  /*0900*/  IADD3 R39, PT, PT, R40, -0x1, RZ ;  /* 0xffffffff28277810 */ /* 0x000fe40007ffe0ff */
[----:B------:R-:W-:Y:S01]  /*0910*/  FADD R18, R29, R18 ;  /* 0x000000121d127221 */ /* 0x000fe20000000000 */
[----:B0-----:R-:W-:Y:S06]  /*0920*/  @!P0 BRA `(.L_x_6) ;  /* 0x00000000000c8947 */ /* 0x001fec0003800000 */
[----:B------:R-:W-:-:S07]  /*0930*/  MOV R29, 0x950 ;  /* 0x00000950001d7802 */ /* 0x000fce0000000f00 */
[----:B------:R-:W-:Y:S05]  /*0940*/  CALL.REL.NOINC `($__internal_0_$__cuda_sm3x_div_rn_noftz_f32_slowpath) ;  /* 0x0000002c000c7944 */ /* 0x000fea0003c00000 */
[----:B------:R-:W-:-:S07]  /*0950*/  MOV R42, R41 ;  /* 0x00000029002a7202 */ /* 0x000fce0000000f00 */
.L_x_6:
[----:B------:R-:W-:Y:S05]  /*0960*/  BSYNC.RECONVERGENT B3 ;  /* 0x0000000000037941 */ /* 0x000fea0003800200 */
.L_x_5:
[----:B------:R-:W0:Y:S01]  /*0970*/  LDC.64 R26, c[0x0][0x3a8] ;  /* 0x0000ea00ff1a7b82 */ /* 0x000e220000000a00 */
[----:B------:R-:W-:-:S05]  /*0980*/  VIADD R37, R37, 0x1 ;  /* 0x0000000125257836 */ /* 0x000fca0000000000 */
[----:B------:R-:W-:Y:S02]  /*0990*/  ISETP.NE.AND P2, PT, R37, RZ, PT ;  /* 0x000000ff2500720c */ /* 0x000fe40003f45270 */
[----:B------:R-:W1:Y:S02]  /*09a0*/  LDC.64 R28, c[0x0][0x398] ;  /* 0x0000e600ff1c7b82 */ /* 0x000e640000000a00 */
[----:B------:R-:W-:-:S05]  /*09b0*/  SEL R40, R38, RZ, P2 ;  /* 0x000000ff26287207 */ /* 0x000fca0001000000 */
[C---:B0-----:R-:W-:Y:S01]  /*09c0*/  IMAD.WIDE.U32 R26, R40.reuse, 0x4, R26 ;  /* 0x00000004281a7825 */ /* 0x041fe200078e001a */
[----:B------:R-:W-:-:S05]  /*09d0*/  IADD3 R41, PT, PT, R40, R19, RZ ;  /* 0x0000001328297210 */ /* 0x000fca0007ffe0ff */
[----:B------:R-:W2:Y:S01]  /*09e0*/  LDG.E R27, desc[UR4][R26.64] ;  /* 0x000000041a1b7981 */ /* 0x000ea2000c1e1900 */
[----:B-1----:R-:W-:-:S06]  /*09f0*/  IMAD.WIDE.U32 R28, R41, 0x4, R28 ;  /* 0x00000004291c7825 */ /* 0x002fcc00078e001c */
[----:B------:R0:W3:Y:S01]  /*0a00*/  LDG.E R28, desc[UR4][R28.64] ;  /* 0x000000041c1c7981 */ /* 0x0000e2000c1e1900 */
[----:B------:R-:W-:Y:S01]  /*0a10*/  MOV R40, R42 ;  /* 0x0000002a00287202 */ /* 0x000fe20000000f00 */
[----:B------:R-:W-:Y:S01]  /*0a20*/  HFMA2 R43, -RZ, RZ, 1.5048828125, 33.21875 ;  /* 0x3e055027ff2b7431 */ /* 0x000fe200000001ff */
[----:B------:R-:W-:Y:S01]  /*0a30*/  BSSY.RECONVERGENT B3, `(.L_x_7) ;  /* 0x0000027000037945 */ /* 0x000fe20003800200 */
[----:B------:R-:W-:Y:S02]  /*0a40*/  ISETP.NE.AND P3, PT, R16, RZ, PT ;  /* 0x000000ff1000720c */ /* 0x000fe40003f65270 */
[----:B------:R-:W-:-:S04]  /*0a50*/  FSETP.GEU.AND P0, PT, R40, 1.175494350822287508e-38, PT ;  /* 0x008000002800780b */ /* 0x000fc80003f0e000 */
[----:B0-----:R-:W-:-:S09]  /*0a60*/  FSEL R29, RZ, -23, P0 ;  /* 0xc1b80000ff1d7808 */ /* 0x001fd20000000000 */
[----:B------:R-:W-:-:S04]  /*0a70*/  @!P0 FMUL R40, R40, 8388608 ;  /* 0x4b00000028288820 */ /* 0x000fc80000400000 */
[C---:B------:R-:W-:Y:S01]  /*0a80*/  VIADD R41, R40.reuse, 0xc0d55555 ;  /* 0xc0d5555528297836 */ /* 0x040fe20000000000 */
[C---:B------:R-:W-:Y:S02]  /*0a90*/  ISETP.GT.U32.AND P0, PT, R40.reuse, 0x7f7fffff, PT ;  /* 0x7f7fffff2800780c */ /* 0x040fe40003f04070 */
[----:B------:R-:W-:Y:S02]  /*0aa0*/  FSETP.NEU.AND P1, PT, R40, RZ, PT ;  /* 0x000000ff2800720b */ /* 0x000fe40003f2d000 */
[----:B------:R-:W-:-:S04]  /*0ab0*/  LOP3.LUT R41, R41, 0xff800000, RZ, 0xc0, !PT ;  /* 0xff80000029297812 */ /* 0x000fc800078ec0ff */
[----:B------:R-:W-:-:S05]  /*0ac0*/  IADD3 R42, PT, PT, R40, -R41, RZ ;  /* 0x80000029282a7210 */ /* 0x000fca0007ffe0ff */
[----:B------:R-:W-:Y:S01]  /*0ad0*/  FADD R26, R42, -1 ;  /* 0xbf8000002a1a7421 */ /* 0x000fe20000000000 */
[----:B------:R-:W-:-:S03]  /*0ae0*/  I2FP.F32.S32 R42, R41 ;  /* 0x00000029002a7245 */ /* 0x000fc60000201400 */
[----:B------:R-:W-:Y:S02]  /*0af0*/  FFMA R43, R26, -R43, 0.14084610342979431152 ;  /* 0x3e1039f61a2b7423 */ /* 0x000fe4000000082b */
[----:B------:R-:W-:Y:S02]  /*0b00*/  FFMA R29, R42, 1.1920928955078125e-07, R29 ;  /* 0x340000002a1d7823 */ /* 0x000fe4000000001d */
        /* <DEDUP_REMOVED lines=8> */
[----:B------:R-:W-:Y:S01]  /*0b90*/  FFMA R26, R26, R43, R26 ;  /* 0x0000002b1a1a7223 */ /* 0x000fe2000000001a */
[----:B------:R-:W-:-:S03]  /*0ba0*/  IMAD.MOV.U32 R43, RZ, RZ, 0x7f800000 ;  /* 0x7f800000ff2b7424 */ /* 0x000fc600078e00ff */
[----:B------:R-:W-:Y:S01]  /*0bb0*/  FFMA R26, R29, 0.69314718246459960938, R26 ;  /* 0x3f3172181d1a7823 */ /* 0x000fe2000000001a */
[----:B------:R-:W-:-:S05]  /*0bc0*/  @P0 FFMA R26, R40, R43, +INF ;  /* 0x7f800000281a0423 */ /* 0x000fca000000002b */
[----:B------:R-:W-:-:S05]  /*0bd0*/  FSEL R29, R26, -INF , P1 ;  /* 0xff8000001a1d7808 */ /* 0x000fca0000800000 */
[----:B------:R-:W-:Y:S01]  /*0be0*/  FADD R20, R29, R20 ;  /* 0x000000141d147221 */ /* 0x000fe20000000000 */
[----:B--2---:R-:W0:Y:S08]  /*0bf0*/  MUFU.RCP R44, R27 ;  /* 0x0000001b002c7308 */ /* 0x004e300000001000 */
[----:B---3--:R-:W1:Y:S01]  /*0c00*/  FCHK P0, R28, R27 ;  /* 0x0000001b1c007302 */ /* 0x008e620000000000 */
[----:B0-----:R-:W-:-:S04]  /*0c10*/  FFMA R41, -R27, R44, 1 ;  /* 0x3f8000001b297423 */ /* 0x001fc8000000012c */
[----:B------:R-:W-:-:S04]  /*0c20*/  FFMA R41, R44, R41, R44 ;  /* 0x000000292c297223 */ /* 0x000fc8000000002c */
[----:B------:R-:W-:-:S04]  /*0c30*/  FFMA R40, R28, R41, RZ ;  /* 0x000000291c287223 */ /* 0x000fc800000000ff */
[----:B------:R-:W-:-:S04]  /*0c40*/  FFMA R26, -R27, R40, R28 ;  /* 0x000000281b1a7223 */ /* 0x000fc8000000011c */
[----:B------:R-:W-:Y:S01]  /*0c50*/  FFMA R40, R41, R26, R40 ;  /* 0x0000001a29287223 */ /* 0x000fe20000000028 */
[----:B-1----:R-:W-:Y:S06]  /*0c60*/  @!P0 BRA `(.L_x_8) ;  /* 0x00000000000c8947 */ /* 0x002fec0003800000 */
[----:B------:R-:W-:-:S07]  /*0c70*/  MOV R29, 0xc90 ;  /* 0x00000c90001d7802 */ /* 0x000fce0000000f00 */
[----:B------:R-:W-:Y:S05]  /*0c80*/  CALL.REL.NOINC `($__internal_0_$__cuda_sm3x_div_rn_noftz_f32_slowpath) ;  /* 0x00000028003c7944 */ /* 0x000fea0003c00000 */
[----:B------:R-:W-:-:S07]  /*0c90*/  MOV R40, R41 ;  /* 0x0000002900287202 */ /* 0x000fce0000000f00 */
.L_x_8:
[----:B------:R-:W-:Y:S05]  /*0ca0*/  BSYNC.RECONVERGENT B3 ;  /* 0x0000000000037941 */ /* 0x000fea0003800200 */
.L_x_7:
[----:B------:R-:W0:Y:S01]  /*0cb0*/  LDC.64 R28, c[0x0][0x3a8] ;  /* 0x0000ea00ff1c7b82 */ /* 0x000e220000000a00 */
[----:B------:R-:W-:-:S07]  /*0cc0*/  SEL R41, R39, 0x3, P3 ;  /* 0x0000000327297807 */ /* 0x000fce0001800000 */
[----:B------:R-:W1:Y:S01]  /*0cd0*/  LDC.64 R26, c[0x0][0x398] ;  /* 0x0000e600ff1a7b82 */ /* 0x000e620000000a00 */
[C---:B0-----:R-:W-:Y:S01]  /*0ce0*/  IMAD.WIDE R28, R41.reuse, 0x4, R28 ;  /* 0x00000004291c7825 */ /* 0x041fe200078e021c */
[----:B------:R-:W-:-:S05]  /*0cf0*/  IADD3 R41, PT, PT, R41, R19, RZ ;  /* 0x0000001329297210 */ /* 0x000fca0007ffe0ff */
[----:B------:R-:W2:Y:S01]  /*0d00*/  LDG.E R29, desc[UR4][R28.64] ;  /* 0x000000041c1d7981 */ /* 0x000ea2000c1e1900 */
[----:B-1----:R-:W-:-:S06]  /*0d10*/  IMAD.WIDE R26, R41, 0x4, R26 ;  /* 0x00000004291a7825 */ /* 0x002fcc00078e021a */
[----:B------:R0:W3:Y:S01]  /*0d20*/  LDG.E R26, desc[UR4][R26.64] ;  /* 0x000000041a1a7981 */ /* 0x0000e2000c1e1900 */
[----:B------:R-:W-:Y:S01]  /*0d30*/  FSETP.GEU.AND P0, PT, R40, 1.175494350822287508e-38, PT ;  /* 0x008000002800780b */ /* 0x000fe20003f0e000 */
[----:B------:R-:W-:Y:S01]  /*0d40*/  HFMA2 R43, -RZ, RZ, 1.5048828125, 33.21875 ;  /* 0x3e055027ff2b7431 */ /* 0x000fe200000001ff */
[----:B------:R-:W-:Y:S02]  /*0d50*/  BSSY.RECONVERGENT B3, `(.L_x_9) ;  /* 0x0000027000037945 */ /* 0x000fe40003800200 */
        /* <DEDUP_REMOVED lines=33> */
[----:B------:R-:W-:Y:S02]  /*0f70*/  MOV R27, R29 ;  /* 0x0000001d001b7202 */ /* 0x000fe40000000f00 */
[----:B------:R-:W-:Y:S02]  /*0f80*/  MOV R28, R26 ;  /* 0x0000001a001c7202 */ /* 0x000fe40000000f00 */
[----:B------:R-:W-:-:S07]  /*0f90*/  MOV R29, 0xfb0 ;  /* 0x00000fb0001d7802 */ /* 0x000fce0000000f00 */
[----:B------:R-:W-:Y:S05]  /*0fa0*/  CALL.REL.NOINC `($__internal_0_$__cuda_sm3x_div_rn_noftz_f32_slowpath) ;  /* 0x0000002400747944 */ /* 0x000fea0003c00000 */
[----:B------:R-:W-:-:S07]  /*0fb0*/  IMAD.MOV.U32 R40, RZ, RZ, R41 ;  /* 0x000000ffff287224 */ /* 0x000fce00078e0029 */
.L_x_10:
[----:B------:R-:W-:Y:S05]  /*0fc0*/  BSYNC.RECONVERGENT B3 ;  /* 0x0000000000037941 */ /* 0x000fea0003800200 */
.L_x_9:
[----:B------:R-:W0:Y:S01]  /*0fd0*/  LDC.64 R28, c[0x0][0x3a8] ;  /* 0x0000ea00ff1c7b82 */ /* 0x000e220000000a00 */
[----:B------:R-:W-:-:S07]  /*0fe0*/  SEL R41, R38, 0x1, P2 ;  /* 0x0000000126297807 */ /* 0x000fce0001000000 */
[----:B------:R-:W1:Y:S01]  /*0ff0*/  LDC.64 R26, c[0x0][0x398] ;  /* 0x0000e600ff1a7b82 */ /* 0x000e620000000a00 */
[C---:B0-----:R-:W-:Y:S01]  /*1000*/  IMAD.WIDE.U32 R28, R41.reuse, 0x4, R28 ;  /* 0x00000004291c7825 */ /* 0x041fe200078e001c */
[----:B------:R-:W-:-:S05]  /*1010*/  IADD3 R41, PT, PT, R41, R19, RZ ;  /* 0x0000001329297210 */ /* 0x000fca0007ffe0ff */
[----:B------:R-:W2:Y:S01]  /*1020*/  LDG.E R29, desc[UR4][R28.64] ;  /* 0x000000041c1d7981 */ /* 0x000ea2000c1e1900 */
[----:B-1----:R-:W-:-:S06]  /*1030*/  IMAD.WIDE.U32 R26, R41, 0x4, R26 ;  /* 0x00000004291a7825 */ /* 0x002fcc00078e001a */
[----:B------:R0:W3:Y:S01]  /*1040*/  LDG.E R26, desc[UR4][R26.64] ;  /* 0x000000041a1a7981 */ /* 0x0000e2000c1e1900 */
[----:B------:R-:W-:Y:S01]  /*1050*/  FSETP.GEU.AND P0, PT, R40, 1.175494350822287508e-38, PT ;  /* 0x008000002800780b */ /* 0x000fe20003f0e000 */
[----:B------:R-:W-:Y:S01]  /*1060*/  BSSY.RECONVERGENT B3, `(.L_x_11) ;  /* 0x0000028000037945 */ /* 0x000fe20003800200 */
[----:B------:R-:W-:Y:S02]  /*1070*/  MOV R43, 0x3e055027 ;  /* 0x3e055027002b7802 */ /* 0x000fe40000000f00 */
[----:B0-----:R-:W-:-:S09]  /*1080*/  FSEL R27, RZ, -23, P0 ;  /* 0xc1b80000ff1b7808 */ /* 0x001fd20000000000 */
[----:B------:R-:W-:-:S05]  /*1090*/  @!P0 FMUL R40, R40, 8388608 ;  /* 0x4b00000028288820 */ /* 0x000fca0000400000 */
[C---:B------:R-:W-:Y:S02]  /*10a0*/  IADD3 R41, PT, PT, R40.reuse, -0x3f2aaaab, RZ ;  /* 0xc0d5555528297810 */ /* 0x040fe40007ffe0ff */
[C---:B------:R-:W-:Y:S02]  /*10b0*/  ISETP.GT.U32.AND P0, PT, R40.reuse, 0x7f7fffff, PT ;  /* 0x7f7fffff2800780c */ /* 0x040fe40003f04070 */
[----:B------:R-:W-:Y:S02]  /*10c0*/  LOP3.LUT R41, R41, 0xff800000, RZ, 0xc0, !PT ;  /* 0xff80000029297812 */ /* 0x000fe400078ec0ff */
[----:B------:R-:W-:-:S03]  /*10d0*/  FSETP.NEU.AND P1, PT, R40, RZ, PT ;  /* 0x000000ff2800720b */ /* 0x000fc60003f2d000 */
[----:B------:R-:W-:-:S04]  /*10e0*/  IMAD.IADD R42, R40, 0x1, -R41 ;  /* 0x00000001282a7824 */ /* 0x000fc800078e0a29 */
        /* <DEDUP_REMOVED lines=13> */
[----:B------:R-:W-:-:S03]  /*11c0*/  MOV R43, 0x7f800000 ;  /* 0x7f800000002b7802 */ /* 0x000fc60000000f00 */
[----:B------:R-:W-:Y:S02]  /*11d0*/  FFMA R27, R27, 0.69314718246459960938, R28 ;  /* 0x3f3172181b1b7823 */ /* 0x000fe4000000001c */
        /* <DEDUP_REMOVED lines=11> */
[----:B------:R-:W-:Y:S01]  /*1290*/  MOV R27, R29 ;  /* 0x0000001d001b7202 */ /* 0x000fe20000000f00 */
[----:B------:R-:W-:Y:S01]  /*12a0*/  IMAD.MOV.U32 R28, RZ, RZ, R26 ;  /* 0x000000ffff1c7224 */ /* 0x000fe200078e001a */
[----:B------:R-:W-:-:S07]  /*12b0*/  MOV R29, 0x12d0 ;  /* 0x000012d0001d7802 */ /* 0x000fce0000000f00 */
[----:B------:R-:W-:Y:S05]  /*12c0*/  CALL.REL.NOINC `($__internal_0_$__cuda_sm3x_div_rn_noftz_f32_slowpath) ;  /* 0x0000002000ac7944 */ /* 0x000fea0003c00000 */
[----:B------:R-:W-:-:S07]  /*12d0*/  MOV R40, R41 ;  /* 0x0000002900287202 */ /* 0x000fce0000000f00 */
.L_x_12:
[----:B------:R-:W-:Y:S05]  /*12e0*/  BSYNC.RECONVERGENT B3 ;  /* 0x0000000000037941 */ /* 0x000fea0003800200 */
.L_x_11:
[----:B------:R-:W0:Y:S01]  /*12f0*/  LDC.64 R26, c[0x0][0x3a8] ;  /* 0x0000ea00ff1a7b82 */ /* 0x000e220000000a00 */
[----:B------:R-:W-:-:S07]  /*1300*/  SEL R41, R39, 0x2, P3 ;  /* 0x0000000227297807 */ /* 0x000fce0001800000 */
[----:B------:R-:W1:Y:S01]  /*1310*/  LDC.64 R28, c[0x0][0x398] ;  /* 0x0000e600ff1c7b82 */ /* 0x000e620000000a00 */
[----:B0-----:R-:W-:-:S06]  /*1320*/  IMAD.WIDE R26, R41, 0x4, R26 ;  /* 0x00000004291a7825 */ /* 0x001fcc00078e021a */
[----:B------:R-:W2:Y:S01]  /*1330*/  LDG.E R27, desc[UR4][R26.64] ;  /* 0x000000041a1b7981 */ /* 0x000ea2000c1e1900 */
[----:B------:R-:W-:-:S04]  /*1340*/  IMAD.IADD R41, R41, 0x1, R19 ;  /* 0x0000000129297824 */ /* 0x000fc800078e0213 */
[----:B-1----:R-:W-:-:S06]  /*1350*/  IMAD.WIDE R28, R41, 0x4, R28 ;  /* 0x00000004291c7825 */ /* 0x002fcc00078e021c */
[----:B------:R0:W3:Y:S01]  /*1360*/  LDG.E R28, desc[UR4][R28.64] ;  /* 0x000000041c1c7981 */ /* 0x0000e2000c1e1900 */
[----:B------:R-:W-:Y:S01]  /*1370*/  FSETP.GEU.AND P0, PT, R40, 1.175494350822287508e-38, PT ;  /* 0x008000002800780b */ /* 0x000fe20003f0e000 */
[----:B------:R-:W-:Y:S01]  /*1380*/  IMAD.MOV.U32 R43, RZ, RZ, 0x3e055027 ;  /* 0x3e055027ff2b7424 */ /* 0x000fe200078e00ff */
[----:B------:R-:W-:Y:S02]  /*1390*/  BSSY.RECONVERGENT B3, `(.L_x_13) ;  /* 0x0000025000037945 */ /* 0x000fe40003800200 */
[----:B0-----:R-:W-:-:S09]  /*13a0*/  FSEL R29, RZ, -23, P0 ;  /* 0xc1b80000ff1d7808 */ /* 0x001fd20000000000 */
[----:B------:R-:W-:-:S05]  /*13b0*/  @!P0 FMUL R40, R40, 8388608 ;  /* 0x4b00000028288820 */ /* 0x000fca0000400000 */
[C---:B------:R-:W-:Y:S02]  /*13c0*/  IADD3 R41, PT, PT, R40.reuse, -0x3f2aaaab, RZ ;  /* 0xc0d5555528297810 */ /* 0x040fe40007ffe0ff */
[C---:B------:R-:W-:Y:S02]  /*13d0*/  ISETP.GT.U32.AND P0, PT, R40.reuse, 0x7f7fffff, PT ;  /* 0x7f7fffff2800780c */ /* 0x040fe40003f04070 */
[----:B------:R-:W-:Y:S02]  /*13e0*/  LOP3.LUT R41, R41, 0xff800000, RZ, 0xc0, !PT ;  /* 0xff80000029297812 */ /* 0x000fe400078ec0ff */
[C---:B------:R-:W-:Y:S02]  /*13f0*/  FSETP.NEU.AND P1, PT, R40.reuse, RZ, PT ;  /* 0x000000ff2800720b */ /* 0x040fe40003f2d000 */
        /* <DEDUP_REMOVED lines=30> */
.L_x_14:
[----:B------:R-:W-:Y:S05]  /*15e0*/  BSYNC.RECONVERGENT B3 ;  /* 0x0000000000037941 */ /* 0x000fea0003800200 */
.L_x_13:
[----:B------:R-:W0:Y:S01]  /*15f0*/  LDC.64 R26, c[0x0][0x3a8] ;  /* 0x0000ea00ff1a7b82 */ /* 0x000e220000000a00 */
[----:B------:R-:W-:-:S07]  /*1600*/  SEL R41, R38, 0x2, P2 ;  /* 0x0000000226297807 */ /* 0x000fce0001000000 */
[----:B------:R-:W1:Y:S01]  /*1610*/  LDC.64 R28, c[0x0][0x398] ;  /* 0x0000e600ff1c7b82 */ /* 0x000e620000000a00 */
[----:B0-----:R-:W-:-:S06]  /*1620*/  IMAD.WIDE.U32 R26, R41, 0x4, R26 ;  /* 0x00000004291a7825 */ /* 0x001fcc00078e001a */
[----:B------:R-:W2:Y:S01]  /*1630*/  LDG.E R27, desc[UR4][R26.64] ;  /* 0x000000041a1b7981 */ /* 0x000ea2000c1e1900 */
[----:B------:R-:W-:-:S04]  /*1640*/  IMAD.IADD R41, R41, 0x1, R19 ;  /* 0x0000000129297824 */ /* 0x000fc800078e0213 */
[----:B-1----:R-:W-:-:S06]  /*1650*/  IMAD.WIDE.U32 R28, R41, 0x4, R28 ;  /* 0x00000004291c7825 */ /* 0x002fcc00078e001c */
        /* <DEDUP_REMOVED lines=40> */
.L_x_16:
[----:B------:R-:W-:Y:S05]  /*18e0*/  BSYNC.RECONVERGENT B3 ;  /* 0x0000000000037941 */ /* 0x000fea0003800200 */
.L_x_15:
        /* <DEDUP_REMOVED lines=46> */
.L_x_18:
[----:B------:R-:W-:Y:S05]  /*1bd0*/  BSYNC.RECONVERGENT B3 ;  /* 0x0000000000037941 */ /* 0x000fea0003800200 */
.L_x_17:
[----:B------:R-:W0:Y:S01]  /*1be0*/  LDC.64 R26, c[0x0][0x3a8] ;  /* 0x0000ea00ff1a7b82 */ /* 0x000e220000000a00 */
[----:B------:R-:W-:-:S05]  /*1bf0*/  SEL R38, R38, 0x3, P2 ;  /* 0x0000000326267807 */ /* 0x000fca0001000000 */
[C---:B0-----:R-:W-:Y:S02]  /*1c00*/  IMAD.WIDE.U32 R28, R38.reuse, 0x4, R26 ;  /* 0x00000004261c7825 */ /* 0x041fe400078e001a */
[----:B------:R-:W0:Y:S04]  /*1c10*/  LDC.64 R26, c[0x0][0x398] ;  /* 0x0000e600ff1a7b82 */ /* 0x000e280000000a00 */
[----:B------:R-:W2:Y:S01]  /*1c20*/  LDG.E R29, desc[UR4][R28.64] ;  /* 0x000000041c1d7981 */ /* 0x000ea2000c1e1900 */
[----:B------:R-:W-:-:S04]  /*1c30*/  IMAD.IADD R43, R38, 0x1, R19 ;  /* 0x00000001262b7824 */ /* 0x000fc800078e0213 */
[----:B0-----:R-:W-:-:S06]  /*1c40*/  IMAD.WIDE.U32 R26, R43, 0x4, R26 ;  /* 0x000000042b1a7825 */ /* 0x001fcc00078e001a */
[----:B------:R0:W3:Y:S01]  /*1c50*/  LDG.E R26, desc[UR4][R26.64] ;  /* 0x000000041a1a7981 */ /* 0x0000e2000c1e1900 */
[----:B------:R-:W-:Y:S01]  /*1c60*/  MOV R38, R41 ;  /* 0x0000002900267202 */ /* 0x000fe20000000f00 */
[----:B------:R-:W-:Y:S01]  /*1c70*/  IMAD.MOV.U32 R43, RZ, RZ, 0x3e055027 ;  /* 0x3e055027ff2b7424 */ /* 0x000fe200078e00ff */
[----:B------:R-:W-:Y:S02]  /*1c80*/  BSSY.RECONVERGENT B3, `(.L_x_19) ;  /* 0x0000028000037945 */ /* 0x000fe40003800200 */
[----:B------:R-:W-:-:S04]  /*1c90*/  FSETP.GEU.AND P0, PT, R38, 1.175494350822287508e-38, PT ;  /* 0x008000002600780b */ /* 0x000fc80003f0e000 */
[----:B0-----:R-:W-:-:S09]  /*1ca0*/  FSEL R27, RZ, -23, P0 ;  /* 0xc1b80000ff1b7808 */ /* 0x001fd20000000000 */
[----:B------:R-:W-:-:S05]  /*1cb0*/  @!P0 FMUL R38, R38, 8388608 ;  /* 0x4b00000026268820 */ /* 0x000fca0000400000 */
[C---:B------:R-:W-:Y:S02]  /*1cc0*/  IADD3 R40, PT, PT, R38.reuse, -0x3f2aaaab, RZ ;  /* 0xc0d5555526287810 */ /* 0x040fe40007ffe0ff */
[----:B------:R-:W-:Y:S02]  /*1cd0*/  ISETP.GT.U32.AND P0, PT, R38, 0x7f7fffff, PT ;  /* 0x7f7fffff2600780c */ /* 0x000fe40003f04070 */
        /* <DEDUP_REMOVED lines=21> */
[----:B--2---:R-:W0:Y:S02]  /*1e30*/  MUFU.RCP R42, R29 ;  /* 0x0000001d002a7308 */ /* 0x004e240000001000 */
[----:B0-----:R-:W-:-:S04]  /*1e40*/  FFMA R41, -R29, R42, 1 ;  /* 0x3f8000001d297423 */ /* 0x001fc8000000012a */
[----:B------:R-:W-:Y:S02]  /*1e50*/  FFMA R41, R42, R41, R42 ;  /* 0x000000292a297223 */ /* 0x000fe4000000002a */
[----:B---3--:R-:W0:Y:S02]  /*1e60*/  FCHK P0, R26, R29 ;  /* 0x0000001d1a007302 */ /* 0x008e240000000000 */
[----:B------:R-:W-:-:S04]  /*1e70*/  FFMA R28, R26, R41, RZ ;  /* 0x000000291a1c7223 */ /* 0x000fc800000000ff */
[----:B------:R-:W-:-:S04]  /*1e80*/  FFMA R38, -R29, R28, R26 ;  /* 0x0000001c1d267223 */ /* 0x000fc8000000011a */
[----:B------:R-:W-:Y:S01]  /*1e90*/  FFMA R38, R41, R38, R28 ;  /* 0x0000002629267223 */ /* 0x000fe2000000001c */
[----:B0-----:R-:W-:Y:S06]  /*1ea0*/  @!P0 BRA `(.L_x_20) ;  /* 0x0000000000148947 */ /* 0x001fec0003800000 */
[----:B------:R-:W-:Y:S02]  /*1eb0*/  MOV R27, R29 ;  /* 0x0000001d001b7202 */ /* 0x000fe40000000f00 */
[----:B------:R-:W-:Y:S02]  /*1ec0*/  MOV R28, R26 ;  /* 0x0000001a001c7202 */ /* 0x000fe40000000f00 */
[----:B------:R-:W-:-:S07]  /*1ed0*/  MOV R29, 0x1ef0 ;  /* 0x00001ef0001d7802 */ /* 0x000fce0000000f00 */
[----:B------:R-:W-:Y:S05]  /*1ee0*/  CALL.REL.NOINC `($__internal_0_$__cuda_sm3x_div_rn_noftz_f32_slowpath) ;  /* 0x0000001400a47944 */ /* 0x000fea0003c00000 */
[----:B------:R-:W-:-:S07]  /*1ef0*/  IMAD.MOV.U32 R38, RZ, RZ, R41 ;  /* 0x000000ffff267224 */ /* 0x000fce00078e0029 */
.L_x_20:
[----:B------:R-:W-:Y:S05]  /*1f00*/  BSYNC.RECONVERGENT B3 ;  /* 0x0000000000037941 */ /* 0x000fea0003800200 */
.L_x_19:
[----:B------:R-:W0:Y:S01]  /*1f10*/  LDC.64 R26, c[0x0][0x3a8] ;  /* 0x0000ea00ff1a7b82 */ /* 0x000e220000000a00 */
[----:B------:R-:W-:-:S05]  /*1f20*/  SEL R39, R39, RZ, P3 ;  /* 0x000000ff27277207 */ /* 0x000fca0001800000 */
[C---:B0-----:R-:W-:Y:S02]  /*1f30*/  IMAD.WIDE R28, R39.reuse, 0x4, R26 ;  /* 0x00000004271c7825 */ /* 0x041fe400078e021a */
[----:B------:R-:W0:Y:S04]  /*1f40*/  LDC.64 R26, c[0x0][0x398] ;  /* 0x0000e600ff1a7b82 */ /* 0x000e280000000a00 */
[----:B------:R-:W2:Y:S01]  /*1f50*/  LDG.E R29, desc[UR4][R28.64] ;  /* 0x000000041c1d7981 */ /* 0x000ea2000c1e1900 */
[----:B------:R-:W-:-:S05]  /*1f60*/  IADD3 R39, PT, PT, R39, R19, RZ ;  /* 0x0000001327277210 */ /* 0x000fca0007ffe0ff */
[----:B0-----:R-:W-:-:S06]  /*1f70*/  IMAD.WIDE R26, R39, 0x4, R26 ;  /* 0x00000004271a7825 */ /* 0x001fcc00078e021a */
        /* <DEDUP_REMOVED lines=42> */
.L_x_22:
[----:B------:R-:W-:Y:S05]  /*2220*/  BSYNC.RECONVERGENT B3 ;  /* 0x0000000000037941 */ /* 0x000fea0003800200 */
.L_x_21:
[----:B------:R-:W-:Y:S01]  /*2230*/  MOV R26, R38 ;  /* 0x00000026001a7202 */ /* 0x000fe20000000f00 */
[----:B------:R-:W-:Y:S01]  /*2240*/  IMAD.MOV.U32 R39, RZ, RZ, 0x3e055027 ;  /* 0x3e055027ff277424 */ /* 0x000fe200078e00ff */
[----:B------:R-:W-:Y:S01]  /*2250*/  IADD3 R36, PT, PT, R36, 0x1, RZ ;  /* 0x0000000124247810 */ /* 0x000fe20007ffe0ff */
[----:B------:R-:W-:Y:S01]  /*2260*/  VIADD R19, R19, 0x4 ;  /* 0x0000000413137836 */ /* 0x000fe20000000000 */
[----:B------:R-:W-:Y:S02]  /*2270*/  FSETP.GEU.AND P0, PT, R26, 1.175494350822287508e-38, PT ;  /* 0x008000001a00780b */ /* 0x000fe40003f0e000 */
[----:B------:R-:W-:Y:S02]  /*2280*/  IADD3 R14, P1, PT, R14, -0x1, RZ ;  /* 0xffffffff0e0e7810 */ /* 0x000fe40007f3e0ff */
[----:B------:R-:W-:Y:S02]  /*2290*/  IADD3 R16, PT, PT, R16, 0x1, RZ ;  /* 0x0000000110107810 */ /* 0x000fe40007ffe0ff */
[----:B------:R-:W-:-:S02]  /*22a0*/  IADD3 R35, PT, PT, R35, 0x1, RZ ;  /* 0x0000000123237810 */ /* 0x000fc40007ffe0ff */
[----:B------:R-:W-:-:S05]  /*22b0*/  IADD3.X R17, PT, PT, R17, -0x1, RZ, P1, !PT ;  /* 0xffffffff11117810 */ /* 0x000fca0000ffe4ff */
[----:B------:R-:W-:-:S05]  /*22c0*/  @!P0 FMUL R26, R26, 8388608 ;  /* 0x4b0000001a1a8820 */ /* 0x000fca0000400000 */
[----:B------:R-:W-:-:S04]  /*22d0*/  IADD3 R27, PT, PT, R26, -0x3f2aaaab, RZ ;  /* 0xc0d555551a1b7810 */ /* 0x000fc80007ffe0ff */
[----:B------:R-:W-:-:S04]  /*22e0*/  LOP3.LUT R29, R27, 0xff800000, RZ, 0xc0, !PT ;  /* 0xff8000001b1d7812 */ /* 0x000fc800078ec0ff */
[-C--:B------:R-:W-:Y:S02]  /*22f0*/  IADD3 R27, PT, PT, R26, -R29.reuse, RZ ;  /* 0x8000001d1a1b7210 */ /* 0x080fe40007ffe0ff */
[----:B------:R-:W-:Y:S02]  /*2300*/  I2FP.F32.S32 R28, R29 ;  /* 0x0000001d001c7245 */ /* 0x000fe40000201400 */
[----:B------:R-:W-:Y:S01]  /*2310*/  MOV R29, 0x7f800000 ;  /* 0x7f800000001d7802 */ /* 0x000fe20000000f00 */
[----:B------:R-:W-:-:S04]  /*2320*/  FADD R38, R27, -1 ;  /* 0xbf8000001b267421 */ /* 0x000fc80000000000 */
[----:B------:R-:W-:-:S04]  /*2330*/  FFMA R27, R38, -R39, 0.14084610342979431152 ;  /* 0x3e1039f6261b7423 */ /* 0x000fc80000000827 */
[----:B------:R-:W-:-:S04]  /*2340*/  FFMA R27, R38, R27, -0.12148627638816833496 ;  /* 0xbdf8cdcc261b7423 */ /* 0x000fc8000000001b */
[----:B------:R-:W-:-:S04]  /*2350*/  FFMA R27, R38, R27, 0.13980610668659210205 ;  /* 0x3e0f2955261b7423 */ /* 0x000fc8000000001b */
[----:B------:R-:W-:-:S04]  /*2360*/  FFMA R27, R38, R27, -0.16684235632419586182 ;  /* 0xbe2ad8b9261b7423 */ /* 0x000fc8000000001b */
[----:B------:R-:W-:-:S04]  /*2370*/  FFMA R27, R38, R27, 0.20012299716472625732 ;  /* 0x3e4ced0b261b7423 */ /* 0x000fc8000000001b */
[----:B------:R-:W-:-:S04]  /*2380*/  FFMA R27, R38, R27, -0.24999669194221496582 ;  /* 0xbe7fff22261b7423 */ /* 0x000fc8000000001b */
[----:B------:R-:W-:-:S04]  /*2390*/  FFMA R27, R38, R27, 0.33333182334899902344 ;  /* 0x3eaaaa78261b7423 */ /* 0x000fc8000000001b */
[----:B------:R-:W-:Y:S01]  /*23a0*/  FFMA R39, R38, R27, -0.5 ;  /* 0xbf00000026277423 */ /* 0x000fe2000000001b */
[----:B------:R-:W-:Y:S02]  /*23b0*/  FSEL R27, RZ, -23, P0 ;  /* 0xc1b80000ff1b7808 */ /* 0x000fe40000000000 */
[----:B------:R-:W-:Y:S01]  /*23c0*/  ISETP.GT.U32.AND P0, PT, R26, 0x7f7fffff, PT ;  /* 0x7f7fffff1a00780c */ /* 0x000fe20003f04070 */
[----:B------:R-:W-:Y:S02]  /*23d0*/  FMUL R39, R38, R39 ;  /* 0x0000002726277220 */ /* 0x000fe40000400000 */
[----:B------:R-:W-:Y:S02]  /*23e0*/  FFMA R27, R28, 1.1920928955078125e-07, R27 ;  /* 0x340000001c1b7823 */ /* 0x000fe4000000001b */
[----:B------:R-:W-:-:S04]  /*23f0*/  FFMA R38, R38, R39, R38 ;  /* 0x0000002726267223 */ /* 0x000fc80000000026 */
[----:B------:R-:W-:-:S04]  /*2400*/  FFMA R27, R27, 0.69314718246459960938, R38 ;  /* 0x3f3172181b1b7823 */ /* 0x000fc80000000026 */
[C---:B------:R-:W-:Y:S01]  /*2410*/  @P0 FFMA R27, R26.reuse, R29, +INF ;  /* 0x7f8000001a1b0423 */ /* 0x040fe2000000001d */
[----:B------:R-:W-:-:S04]  /*2420*/  FSETP.NEU.AND P0, PT, R26, RZ, PT ;  /* 0x000000ff1a00720b */ /* 0x000fc80003f0d000 */
[----:B------:R-:W-:Y:S02]  /*2430*/  FSEL R27, R27, -INF , P0 ;  /* 0xff8000001b1b7808 */ /* 0x000fe40000000000 */
[----:B------:R-:W-:-:S03]  /*2440*/  ISETP.NE.AND P0, PT, R36, 0x1, PT ;  /* 0x000000012400780c */ /* 0x000fc60003f05270 */
[----:B------:R-:W-:-:S10]  /*2450*/  FADD R34, R27, R34 ;  /* 0x000000221b227221 */ /* 0x000fd40000000000 */
[----:B------:R-:W-:Y:S05]  /*2460*/  @P0 BRA `(.L_x_23) ;  /* 0xffffffdc00bc0947 */ /* 0x000fea000383ffff */
[----:B------:R-:W-:Y:S01]  /*2470*/  MOV R29, R34 ;  /* 0x00000022001d7202 */ /* 0x000fe20000000f00 */
[----:B------:R-:W-:Y:S01]  /*2480*/  IMAD.MOV.U32 R41, RZ, RZ, R32 ;  /* 0x000000ffff297224 */ /* 0x000fe200078e0020 */
[----:B------:R-:W-:Y:S01]  /*2490*/  MOV R28, R33 ;  /* 0x00000021001c7202 */ /* 0x000fe20000000f00 */
[----:B------:R-:W-:Y:S01]  /*24a0*/  IMAD.MOV.U32 R45, RZ, RZ, R22 ;  /* 0x000000ffff2d7224 */ /* 0x000fe200078e0016 */
[----:B------:R-:W-:Y:S02]  /*24b0*/  MOV R38, R31 ;  /* 0x0000001f00267202 */ /* 0x000fe40000000f00 */
[----:B------:R-:W-:Y:S02]  /*24c0*/  MOV R43, R30 ;  /* 0x0000001e002b7202 */ /* 0x000fe40000000f00 */
[----:B------:R-:W-:Y:S02]  /*24d0*/  MOV R40, R23 ;  /* 0x0000001700287202 */ /* 0x000fe40000000f00 */
[----:B------:R-:W-:-:S02]  /*24e0*/  MOV R42, R21 ;  /* 0x00000015002a7202 */ /* 0x000fc40000000f00 */
[----:B------:R-:W-:Y:S02]  /*24f0*/  MOV R47, R20 ;  /* 0x00000014002f7202 */ /* 0x000fe40000000f00 */
[----:B------:R-:W-:-:S07]  /*2500*/  MOV R44, R18 ;  /* 0x00000012002c7202 */ /* 0x000fce0000000f00 */
.L_x_2:
[----:B-12---:R-:W-:Y:S05]  /*2510*/  BSYNC.RECONVERGENT B0 ;  /* 0x0000000000007941 */ /* 0x006fea0003800200 */
.L_x_1:
[----:B------:R-:W0:Y:S01]  /*2520*/  LDCU UR6, c[0x0][0x3a0] ;  /* 0x00007400ff0677ac */ /* 0x000e220008000800 */
[----:B------:R-:W-:Y:S01]  /*2530*/  VIADD R5, R5, 0x1 ;  /* 0x0000000105057836 */ /* 0x000fe20000000000 */
[----:B------:R-:W-:Y:S02]  /*2540*/  FSETP.GEU.AND P0, PT, R15, R44, PT ;  /* 0x0000002c0f00720b */ /* 0x000fe40003f0e000 */
[----:B------:R-:W-:Y:S02]  /*2550*/  FSETP.GEU.AND P1, PT, R12, R47, PT ;  /* 0x0000002f0c00720b */ /* 0x000fe40003f2e000 */
[----:B------:R-:W-:Y:S02]  /*2560*/  FSETP.GEU.AND P2, PT, R13, R42, PT ;  /* 0x0000002a0d00720b */ /* 0x000fe40003f4e000 */
[----:B------:R-:W-:Y:S02]  /*2570*/  FSETP.GEU.AND P3, PT, R10, R45, PT ;  /* 0x0000002d0a00720b */ /* 0x000fe40003f6e000 */
[----:B------:R-:W-:-:S02]  /*2580*/  FSEL R15, R44, R15, !P0 ;  /* 0x0000000f2c0f7208 */ /* 0x000fc40004000000 */
[----:B------:R-:W-:Y:S02]  /*2590*/  FSEL R12, R47, R12, !P1 ;  /* 0x0000000c2f0c7208 */ /* 0x000fe40004800000 */
[----:B------:R-:W-:Y:S02]  /*25a0*/  FSEL R13, R42, R13, !P2 ;  /* 0x0000000d2a0d7208 */ /* 0x000fe40005000000 */
[----:B------:R-:W-:Y:S02]  /*25b0*/  FSEL R10, R45, R10, !P3 ;  /* 0x0000000a2d0a7208 */ /* 0x000fe40005800000 */
[----:B0-----:R-:W-:Y:S02]  /*25c0*/  ISETP.NE.AND P6, PT, R5, UR6, PT ;  /* 0x0000000605007c0c */ /* 0x001fe4000bfc5270 */
[----:B------:R-:W-:Y:S02]  /*25d0*/  FSETP.GEU.AND P0, PT, R11, R40, PT ;  /* 0x000000280b00720b */ /* 0x000fe40003f0e000 */
[----:B------:R-:W-:-:S02]  /*25e0*/  FSETP.GEU.AND P1, PT, R8, R43, PT ;  /* 0x0000002b0800720b */ /* 0x000fc40003f2e000 */
[----:B------:R-:W-:Y:S02]  /*25f0*/  FSETP.GEU.AND P2, PT, R9, R38, PT ;  /* 0x000000260900720b */ /* 0x000fe40003f4e000 */
[----:B------:R-:W-:Y:S02]  /*2600*/  FSETP.GEU.AND P3, PT, R6, R41, PT ;  /* 0x000000290600720b */ /* 0x000fe40003f6e000 */
[----:B------:R-:W-:Y:S02]  /*2610*/  FSETP.GEU.AND P4, PT, R7, R28, PT ;  /* 0x0000001c0700720b */ /* 0x000fe40003f8e000 */
[----:B------:R-:W-:Y:S02]  /*2620*/  FSETP.GEU.AND P5, PT, R4, R29, PT ;  /* 0x0000001d0400720b */ /* 0x000fe40003fae000 */
[----:B------:R-:W-:Y:S02]  /*2630*/  FSEL R11, R40, R11, !P0 ;  /* 0x0000000b280b7208 */ /* 0x000fe40004000000 */
[----:B------:R-:W-:-:S02]  /*2640*/  FSEL R8, R43, R8, !P1 ;  /* 0x000000082b087208 */ /* 0x000fc40004800000 */
[----:B------:R-:W-:Y:S02]  /*2650*/  FSEL R9, R38, R9, !P2 ;  /* 0x0000000926097208 */ /* 0x000fe40005000000 */
[----:B------:R-:W-:Y:S02]  /*2660*/  FSEL R6, R41, R6, !P3 ;  /* 0x0000000629067208 */ /* 0x000fe40005800000 */
[----:B------:R-:W-:Y:S02]  /*2670*/  FSEL R7, R28, R7, !P4 ;  /* 0x000000071c077208 */ /* 0x000fe40006000000 */
[----:B------:R-:W-:Y:S01]  /*2680*/  FSEL R4, R29, R4, !P5 ;  /* 0x000000041d047208 */ /* 0x000fe20006800000 */
[----:B------:R-:W-:Y:S06]  /*2690*/  @P6 BRA `(.L_x_24) ;  /* 0xffffffd800f06947 */ /* 0x000fec000383ffff */
[----:B------:R-:W0:Y:S01]  /*26a0*/  S2R R14, SR_TID.X ;  /* 0x00000000000e7919 */ /* 0x000e220000002100 */
[----:B------:R-:W0:Y:S08]  /*26b0*/  S2UR UR6, SR_CTAID.X ;  /* 0x00000000000679c3 */ /* 0x000e300000002500 */
[----:B------:R-:W0:Y:S08]  /*26c0*/  LDC R5, c[0x0][0x360] ;  /* 0x0000d800ff057b82 */ /* 0x000e300000000800 */
[----:B------:R-:W1:Y:S01]  /*26d0*/  LDC.64 R16, c[0x0][0x3b0] ;  /* 0x0000ec00ff107b82 */ /* 0x000e620000000a00 */
[----:B0-----:R-:W-:Y:S01]  /*26e0*/  IMAD R5, R5, UR6, R14 ;  /* 0x0000000605057c24 */ /* 0x001fe2000f8e020e */
[----:B------:R-:W0:Y:S03]  /*26f0*/  LDCU.64 UR6, c[0x0][0x388] ;  /* 0x00007100ff0677ac */ /* 0x000e260008000a00 */
[----:B------:R-:W-:Y:S01]  /*2700*/  IMAD R14, R5, -0x3a, R0 ;  /* 0xffffffc6050e7824 */ /* 0x000fe200078e0200 */
[----:B------:R-:W-:-:S04]  /*2710*/  IADD3 R5, PT, PT, R0, R3, RZ ;  /* 0x0000000300057210 */ /* 0x000fc80007ffe0ff */
[----:B------:R-:W-:Y:S02]  /*2720*/  IADD3 R35, PT, PT, R14, -0x1d, R3 ;  /* 0xffffffe30e237810 */ /* 0x000fe40007ffe003 */
[----:B------:R-:W-:Y:S02]  /*2730*/  IADD3 R3, PT, PT, R3, 0x1, RZ ;  /* 0x0000000103037810 */ /* 0x000fe40007ffe0ff */
[----:B------:R-:W-:Y:S02]  /*2740*/  IADD3 R37, PT, PT, R2, R35, RZ ;  /* 0x0000002302257210 */ /* 0x000fe40007ffe0ff */
[----:B------:R-:W-:-:S03]  /*2750*/  I2FP.F32.U32 R33, R3 ;  /* 0x0000000300217245 */ /* 0x000fc60000201000 */
[----:B-1----:R-:W-:Y:S01]  /*2760*/  IMAD.WIDE R28, R37, 0x4, R16 ;  /* 0x00000004251c7825 */ /* 0x002fe200078e0210 */
[----:B0-----:R-:W-:-:S04]  /*2770*/  IADD3 R18, P0, PT, R5, UR6, RZ ;  /* 0x0000000605127c10 */ /* 0x001fc8000ff1e0ff */
[----:B------:R-:W-:Y:S01]  /*2780*/  LEA.HI.X.SX32 R19, R5, UR7, 0x1, P0 ;  /* 0x0000000705137c11 */ /* 0x000fe200080f0eff */
[C---:B------:R-:W-:Y:S01]  /*2790*/  IMAD.WIDE R30, R2.reuse, 0x4, R28 ;  /* 0x00000004021e7825 */ /* 0x040fe200078e021c */
[----:B------:R0:W-:Y:S01]  /*27a0*/  STG.E desc[UR4][R28.64], R33 ;  /* 0x000000211c007986 */ /* 0x0001e2000c101904 */
[----:B------:R-:W1:Y:S03]  /*27b0*/  LDC R5, c[0x0][0x3a4] ;  /* 0x0000e900ff057b82 */ /* 0x000e660000000800 */
[----:B------:R0:W-:Y:S01]  /*27c0*/  STG.E desc[UR4][R30.64], R15 ;  /* 0x0000000f1e007986 */ /* 0x0001e2000c101904 */
[----:B------:R-:W-:-:S05]  /*27d0*/  IMAD.WIDE R22, R2, 0x4, R30 ;  /* 0x0000000402167825 */ /* 0x000fca00078e021e */
[----:B------:R0:W-:Y:S04]  /*27e0*/  STG.E desc[UR4][R22.64], R12 ;  /* 0x0000000c16007986 */ /* 0x0001e8000c101904 */
[----:B------:R-:W2:Y:S01]  /*27f0*/  LDG.E.U8 R26, desc[UR4][R18.64] ;  /* 0x00000004121a7981 */ /* 0x000ea2000c1e1100 */
[----:B------:R-:W-:Y:S01]  /*2800*/  FMNMX R14, R10, R13, !PT ;  /* 0x0000000d0a0e7209 */ /* 0x000fe20007800000 */
[----:B------:R-:W-:Y:S01]  /*2810*/  BSSY.RECONVERGENT B0, `(.L_x_25) ;  /* 0x0000017000007945 */ /* 0x000fe20003800200 */
[----:B------:R-:W-:-:S04]  /*2820*/  IMAD.WIDE R20, R35, 0x4, R16 ;  /* 0x0000000423147825 */ /* 0x000fc800078e0210 */
[----:B------:R-:W-:Y:S01]  /*2830*/  IMAD R27, R2, 0x2, R37 ;  /* 0x00000002021b7824 */ /* 0x000fe200078e0225 */
[----:B-1----:R-:W-:Y:S02]  /*2840*/  FSETP.GE.AND P1, PT, R14, R5, PT ;  /* 0x000000050e00720b */ /* 0x002fe40003f26000 */
[----:B--2---:R-:W-:-:S13]  /*2850*/  ISETP.NE.AND P0, PT, R26, 0x1, PT ;  /* 0x000000011a00780c */ /* 0x004fda0003f05270 */
[----:B0-----:R-:W-:Y:S05]  /*2860*/  @P0 BRA P1, `(.L_x_26) ;  /* 0x00000000002c0947 */ /* 0x001fea0000800000 */
[----:B------:R-:W-:Y:S01]  /*2870*/  ISETP.NE.AND P0, PT, R26, 0x1, PT ;  /* 0x000000011a00780c */ /* 0x000fe20003f05270 */
[----:B------:R-:W-:Y:S01]  /*2880*/  HFMA2 R29, -RZ, RZ, 0, 0 ;  /* 0x00000000ff1d7431 */ /* 0x000fe200000001ff */
[----:B------:R-:W-:-:S04]  /*2890*/  FMNMX R14, R12, R15, !PT ;  /* 0x0000000f0c0e7209 */ /* 0x000fc80007800000 */
[----:B------:R-:W-:-:S13]  /*28a0*/  FSETP.LEU.OR P0, PT, R14, R5, !P0 ;  /* 0x000000050e00720b */ /* 0x000fda000470b400 */
[----:B------:R-:W-:Y:S05]  /*28b0*/  @P0 BRA `(.L_x_27) ;  /* 0x0000000000300947 */ /* 0x000fea0003800000 */
[C---:B------:R-:W-:Y:S01]  /*28c0*/  IMAD.WIDE R22, R2.reuse, 0x4, R22 ;  /* 0x0000000402167825 */ /* 0x040fe200078e0216 */
[----:B------:R1:W-:Y:S01]  /*28d0*/  STG.E desc[UR4][R20.64], RZ ;  /* 0x000000ff14007986 */ /* 0x0003e2000c101904 */
[----:B------:R-:W-:Y:S02]  /*28e0*/  LEA R35, R2, R37, 0x2 ;  /* 0x0000002502237211 */ /* 0x000fe400078e10ff */
[----:B------:R-:W-:Y:S01]  /*28f0*/  MOV R29, R10 ;  /* 0x0000000a001d7202 */ /* 0x000fe20000000f00 */
[----:B------:R1:W-:Y:S01]  /*2900*/  STG.E desc[UR4][R22.64], R13 ;  /* 0x0000000d16007986 */ /* 0x0003e2000c101904 */
[----:B------:R-:W-:Y:S05]  /*2910*/  BRA `(.L_x_27) ;  /* 0x0000000000187947 */ /* 0x000fea0003800000 */
.L_x_26:
[----:B------:R-:W-:Y:S01]  /*2920*/  IMAD.MOV.U32 R31, RZ, RZ, 0x3f800000 ;  /* 0x3f800000ff1f7424 */ /* 0x000fe200078e00ff */
[C---:B------:R-:W-:Y:S01]  /*2930*/  LEA R35, R2.reuse, R37, 0x2 ;  /* 0x0000002502237211 */ /* 0x040fe200078e10ff */
[----:B------:R-:W-:Y:S01]  /*2940*/  IMAD.WIDE R22, R2, 0x4, R22 ;  /* 0x0000000402167825 */ /* 0x000fe200078e0216 */
[----:B------:R-:W-:Y:S02]  /*2950*/  MOV R29, R10 ;  /* 0x0000000a001d7202 */ /* 0x000fe40000000f00 */
[----:B------:R0:W-:Y:S04]  /*2960*/  STG.E desc[UR4][R20.64], R31 ;  /* 0x0000001f14007986 */ /* 0x0001e8000c101904 */
[----:B------:R0:W-:Y:S02]  /*2970*/  STG.E desc[UR4][R22.64], R13 ;  /* 0x0000000d16007986 */ /* 0x0001e4000c101904 */
.L_x_27:
[----:B------:R-:W-:Y:S05]  /*2980*/  BSYNC.RECONVERGENT B0 ;  /* 0x0000000000007941 */ /* 0x000fea0003800200 */
.L_x_25:
[----:B01----:R-:W-:-:S05]  /*2990*/  IMAD.WIDE R22, R35, 0x4, R16 ;  /* 0x0000000423167825 */ /* 0x003fca00078e0210 */
[----:B------:R0:W-:Y:S04]  /*29a0*/  STG.E desc[UR4][R22.64], R29 ;  /* 0x0000001d16007986 */ /* 0x0001e8000c101904 */
[----:B------:R-:W2:Y:S01]  /*29b0*/  LDG.E.U8 R13, desc[UR4][R18.64] ;  /* 0x00000004120d7981 */ /* 0x000ea2000c1e1100 */
[----:B------:R-:W-:Y:S01]  /*29c0*/  FMNMX R10, R8, R11, !PT ;  /* 0x0000000b080a7209 */ /* 0x000fe20007800000 */
[----:B------:R-:W-:Y:S03]  /*29d0*/  BSSY.RECONVERGENT B0, `(.L_x_28) ;  /* 0x0000016000007945 */ /* 0x000fe60003800200 */
[----:B------:R-:W-:Y:S02]  /*29e0*/  FSETP.GE.AND P1, PT, R10, R5, PT ;  /* 0x000000050a00720b */ /* 0x000fe40003f26000 */
[----:B--2---:R-:W-:-:S13]  /*29f0*/  ISETP.NE.AND P0, PT, R13, 0x2, PT ;  /* 0x000000020d00780c */ /* 0x004fda0003f05270 */
[----:B0-----:R-:W-:Y:S05]  /*2a00*/  @P0 BRA P1, `(.L_x_29) ;  /* 0x0000000000280947 */ /* 0x001fea0000800000 */
[----:B------:R-:W-:Y:S02]  /*2a10*/  ISETP.NE.AND P0, PT, R13, 0x2, PT ;  /* 0x000000020d00780c */ /* 0x000fe40003f05270 */
[----:B------:R-:W-:-:S04]  /*2a20*/  FMNMX R10, R12, R15, !PT ;  /* 0x0000000f0c0a7209 */ /* 0x000fc80007800000 */
[----:B------:R-:W-:-:S13]  /*2a30*/  FSETP.LEU.OR P0, PT, R10, R5, !P0 ;  /* 0x000000050a00720b */ /* 0x000fda000470b400 */
[----:B------:R-:W-:Y:S05]  /*2a40*/  @P0 BRA `(.L_x_30) ;  /* 0x0000000000380947 */ /* 0x000fea0003800000 */
[----:B------:R-:W-:-:S04]  /*2a50*/  IMAD R23, R2, 0x3, R27 ;  /* 0x0000000302177824 */ /* 0x000fc800078e021b */
[----:B------:R-:W-:-:S05]  /*2a60*/  IMAD.WIDE R22, R23, 0x4, R16 ;  /* 0x0000000417167825 */ /* 0x000fca00078e0210 */
[----:B------:R0:W-:Y:S01]  /*2a70*/  STG.E desc[UR4][R22.64], R11 ;  /* 0x0000000b16007986 */ /* 0x0001e2000c101904 */
[----:B------:R-:W-:-:S05]  /*2a80*/  IMAD.WIDE R28, R2, 0x4, R22 ;  /* 0x00000004021c7825 */ /* 0x000fca00078e0216 */
[----:B------:R0:W-:Y:S01]  /*2a90*/  STG.E desc[UR4][R28.64], R8 ;  /* 0x000000081c007986 */ /* 0x0001e2000c101904 */
[----:B------:R-:W-:Y:S05]  /*2aa0*/  BRA `(.L_x_30) ;  /* 0x0000000000207947 */ /* 0x000fea0003800000 */
.L_x_29:
[----:B------:R-:W2:Y:S01]  /*2ab0*/  LDG.E R10, desc[UR4][R20.64] ;  /* 0x00000004140a7981 */ /* 0x000ea2000c1e1900 */
[----:B------:R-:W-:-:S04]  /*2ac0*/  IMAD R23, R2, 0x3, R27 ;  /* 0x0000000302177824 */ /* 0x000fc800078e021b */
[----:B------:R-:W-:-:S04]  /*2ad0*/  IMAD.WIDE R22, R23, 0x4, R16 ;  /* 0x0000000417167825 */ /* 0x000fc800078e0210 */
[----:B------:R-:W-:-:S04]  /*2ae0*/  IMAD.WIDE R28, R2, 0x4, R22 ;  /* 0x00000004021c7825 */ /* 0x000fc800078e0216 */
[----:B--2---:R-:W-:-:S05]  /*2af0*/  FADD R13, R10, 10 ;  /* 0x412000000a0d7421 */ /* 0x004fca0000000000 */
[----:B------:R1:W-:Y:S04]  /*2b00*/  STG.E desc[UR4][R20.64], R13 ;  /* 0x0000000d14007986 */ /* 0x0003e8000c101904 */
[----:B------:R1:W-:Y:S04]  /*2b10*/  STG.E desc[UR4][R22.64], R11 ;  /* 0x0000000b16007986 */ /* 0x0003e8000c101904 */
[----:B------:R1:W-:Y:S02]  /*2b20*/  STG.E desc[UR4][R28.64], R8 ;  /* 0x000000081c007986 */ /* 0x0003e4000c101904 */
.L_x_30:
[----:B------:R-:W-:Y:S05]  /*2b30*/  BSYNC.RECONVERGENT B0 ;  /* 0x0000000000007941 */ /* 0x000fea0003800200 */
.L_x_28:
[----:B------:R-:W2:Y:S01]  /*2b40*/  LDG.E.U8 R10, desc[UR4][R18.64] ;  /* 0x00000004120a7981 */ /* 0x000ea2000c1e1100 */
[----:B01----:R-:W-:Y:S01]  /*2b50*/  FMNMX R8, R6, R9, !PT ;  /* 0x0000000906087209 */ /* 0x003fe20007800000 */
[----:B------:R-:W-:Y:S03]  /*2b60*/  BSSY.RECONVERGENT B0, `(.L_x_31) ;  /* 0x0000016000007945 */ /* 0x000fe60003800200 */
[----:B------:R-:W-:Y:S02]  /*2b70*/  FSETP.GE.AND P1, PT, R8, R5, PT ;  /* 0x000000050800720b */ /* 0x000fe40003f26000 */
[----:B--2---:R-:W-:-:S13]  /*2b80*/  ISETP.NE.AND P0, PT, R10, 0x3, PT ;  /* 0x000000030a00780c */ /* 0x004fda0003f05270 */
[----:B------:R-:W-:Y:S05]  /*2b90*/  @P0 BRA P1, `(.L_x_32) ;  /* 0x0000000000280947 */ /* 0x000fea0000800000 */
        /* <DEDUP_REMOVED lines=10> */
.L_x_32:
        /* <DEDUP_REMOVED lines=8> */
.L_x_33:
[----:B------:R-:W-:Y:S05]  /*2cc0*/  BSYNC.RECONVERGENT B0 ;  /* 0x0000000000007941 */ /* 0x000fea0003800200 */
.L_x_31:
        /* <DEDUP_REMOVED lines=16> */
.L_x_35:
        /* <DEDUP_REMOVED lines=8> */
.L_x_36:
[----:B------:R-:W-:Y:S05]  /*2e50*/  BSYNC.RECONVERGENT B0 ;  /* 0x0000000000007941 */ /* 0x000fea0003800200 */
.L_x_34:
[----:B01----:R-:W2:Y:S02]  /*2e60*/  LDG.E R4, desc[UR4][R24.64] ;  /* 0x0000000418047981 */ /* 0x003ea4000c1e1900 */
[----:B--2---:R-:W-:-:S04]  /*2e70*/  IADD3 R4, PT, PT, R4, -0x1d, RZ ;  /* 0xffffffe304047810 */ /* 0x004fc80007ffe0ff */
[----:B------:R-:W-:-:S13]  /*2e80*/  ISETP.GE.AND P0, PT, R3, R4, PT ;  /* 0x000000040300720c */ /* 0x000fda0003f06270 */
[----:B------:R-:W-:Y:S05]  /*2e90*/  @!P0 BRA `(.L_x_37) ;  /* 0xffffffd000c48947 */ /* 0x000fea000383ffff */
[----:B------:R-:W-:Y:S05]  /*2ea0*/  EXIT ;  /* 0x000000000000794d */ /* 0x000fea0003800000 */
.L_x_0:
[----:B------:R-:W0:Y:S01]  /*2eb0*/  LDC R20, c[0x0][0x3a4] ;  /* 0x0000e900ff147b82 */ /* 0x000e220000000800 */
[----:B------:R-:W-:Y:S01]  /*2ec0*/  IMAD.MOV.U32 R11, RZ, RZ, 0x1d ;  /* 0x0000001dff0b7424 */ /* 0x000fe200078e00ff */
[----:B------:R-:W1:Y:S06]  /*2ed0*/  LDCU.64 UR6, c[0x0][0x388] ;  /* 0x00007100ff0677ac */ /* 0x000e6c0008000a00 */
[----:B------:R-:W2:Y:S02]  /*2ee0*/  LDC.64 R4, c[0x0][0x3b0] ;  /* 0x0000ec00ff047b82 */ /* 0x000ea40000000a00 */
.L_x_49:
[-C--:B------:R-:W-:Y:S02]  /*2ef0*/  IADD3 R23, PT, PT, R10, R11.reuse, RZ ;  /* 0x0000000b0a177210 */ /* 0x080fe40007ffe0ff */
[----:B------:R-:W-:Y:S01]  /*2f00*/  IADD3 R3, PT, PT, R0, R11, RZ ;  /* 0x0000000b00037210 */ /* 0x000fe20007ffe0ff */
[----:B------:R-:W-:Y:S01]  /*2f10*/  VIADD R11, R11, 0x1 ;  /* 0x000000010b0b7836 */ /* 0x000fe20000000000 */
[----:B------:R-:W-:Y:S02]  /*2f20*/  IADD3 R27, PT, PT, R2, R23, RZ ;  /* 0x00000017021b7210 */ /* 0x000fe40007ffe0ff */
[----:B-1----:R-:W-:Y:S02]  /*2f30*/  IADD3 R6, P0, PT, R3, UR6, RZ ;  /* 0x0000000603067c10 */ /* 0x002fe4000ff1e0ff */
[----:B------:R-:W-:Y:S01]  /*2f40*/  I2FP.F32.U32 R21, R11 ;  /* 0x0000000b00157245 */ /* 0x000fe20000201000 */
[----:B--2---:R-:W-:Y:S01]  /*2f50*/  IMAD.WIDE R12, R27, 0x4, R4 ;  /* 0x000000041b0c7825 */ /* 0x004fe200078e0204 */
[----:B------:R-:W-:-:S03]  /*2f60*/  LEA.HI.X.SX32 R7, R3, UR7, 0x1, P0 ;  /* 0x0000000703077c11 */ /* 0x000fc600080f0eff */
[----:B------:R-:W-:Y:S01]  /*2f70*/  HFMA2 R3, -RZ, RZ, -7.76171875, 30 ;  /* 0xc7c34f80ff037431 */ /* 0x000fe200000001ff */
[----:B------:R1:W-:Y:S01]  /*2f80*/  STG.E desc[UR4][R12.64], R21 ;  /* 0x000000150c007986 */ /* 0x0003e2000c101904 */
[----:B------:R-:W-:-:S05]  /*2f90*/  IMAD.WIDE R14, R2, 0x4, R12 ;  /* 0x00000004020e7825 */ /* 0x000fca00078e020c */
[----:B------:R2:W-:Y:S01]  /*2fa0*/  STG.E desc[UR4][R14.64], R3 ;  /* 0x000000030e007986 */ /* 0x0005e2000c101904 */
[----:B------:R-:W-:-:S05]  /*2fb0*/  IMAD.WIDE R18, R2, 0x4, R14 ;  /* 0x0000000402127825 */ /* 0x000fca00078e020e */
[----:B------:R2:W-:Y:S04]  /*2fc0*/  STG.E desc[UR4][R18.64], R3 ;  /* 0x0000000312007986 */ /* 0x0005e8000c101904 */
[----:B------:R-:W3:Y:S01]  /*2fd0*/  LDG.E.U8 R8, desc[UR4][R6.64] ;  /* 0x0000000406087981 */ /* 0x000ee2000c1e1100 */
[----:B------:R-:W-:Y:S01]  /*2fe0*/  BSSY.RECONVERGENT B0, `(.L_x_38) ;  /* 0x0000012000007945 */ /* 0x000fe20003800200 */
[----:B---3--:R-:W-:Y:S01]  /*2ff0*/  ISETP.NE.AND P0, PT, R8, 0x1, PT ;  /* 0x000000010800780c */ /* 0x008fe20003f05270 */
[----:B------:R-:W-:-:S03]  /*3000*/  IMAD.WIDE R8, R23, 0x4, R4 ;  /* 0x0000000417087825 */ /* 0x000fc600078e0204 */
[----:B0-----:R-:W-:-:S13]  /*3010*/  FSETP.GTU.OR P1, PT, R20, -99999, !P0 ;  /* 0xc7c34f801400780b */ /* 0x001fda000472c400 */
[----:B------:R-:W-:Y:S01]  /*3020*/  @!P1 MOV R29, 0x3f800000 ;  /* 0x3f800000001d9802 */ /* 0x000fe20000000f00 */
[C---:B------:R-:W-:Y:S01]  /*3030*/  @!P1 IMAD.WIDE R16, R2.reuse, 0x4, R18 ;  /* 0x0000000402109825 */ /* 0x040fe200078e0212 */
[----:B------:R-:W-:-:S03]  /*3040*/  @!P1 LEA R23, R2, R27, 0x2 ;  /* 0x0000001b02179211 */ /* 0x000fc600078e10ff */
[----:B------:R2:W-:Y:S01]  /*3050*/  @!P1 STG.E desc[UR4][R8.64], R29 ;  /* 0x0000001d08009986 */ /* 0x0005e2000c101904 */
[----:B-1----:R-:W-:-:S03]  /*3060*/  @!P1 IMAD.MOV.U32 R21, RZ, RZ, -0x383cb080 ;  /* 0xc7c34f80ff159424 */ /* 0x002fc600078e00ff */
[----:B------:R2:W-:Y:S01]  /*3070*/  @!P1 STG.E desc[UR4][R16.64], R3 ;  /* 0x0000000310009986 */ /* 0x0005e2000c101904 */
[----:B------:R-:W-:Y:S05]  /*3080*/  @!P1 BRA `(.L_x_39) ;  /* 0x00000000001c9947 */ /* 0x000fea0003800000 */
[----:B------:R-:W-:Y:S02]  /*3090*/  FSETP.GEU.OR P0, PT, R20, -99999, !P0 ;  /* 0xc7c34f801400780b */ /* 0x000fe4000470e400 */
[----:B------:R-:W-:-:S11]  /*30a0*/  MOV R21, RZ ;  /* 0x000000ff00157202 */ /* 0x000fd60000000f00 */
[C---:B--2---:R-:W-:Y:S01]  /*30b0*/  @!P0 IMAD.WIDE R18, R2.reuse, 0x4, R18 ;  /* 0x0000000402128825 */ /* 0x044fe200078e0212 */
[----:B------:R0:W-:Y:S01]  /*30c0*/  @!P0 STG.E desc[UR4][R8.64], RZ ;  /* 0x000000ff08008986 */ /* 0x0001e2000c101904 */
[----:B------:R-:W-:Y:S02]  /*30d0*/  @!P0 LEA R23, R2, R27, 0x2 ;  /* 0x0000001b02178211 */ /* 0x000fe400078e10ff */
[----:B------:R-:W-:Y:S01]  /*30e0*/  @!P0 MOV R21, 0xc7c34f80 ;  /* 0xc7c34f8000158802 */ /* 0x000fe20000000f00 */
[----:B------:R0:W-:Y:S06]  /*30f0*/  @!P0 STG.E desc[UR4][R18.64], R3 ;  /* 0x0000000312008986 */ /* 0x0001ec000c101904 */
.L_x_39:
[----:B------:R-:W-:Y:S05]  /*3100*/  BSYNC.RECONVERGENT B0 ;  /* 0x0000000000007941 */ /* 0x000fea0003800200 */
.L_x_38:
[----:B------:R-:W-:-:S05]  /*3110*/  IMAD.WIDE R12, R23, 0x4, R4 ;  /* 0x00000004170c7825 */ /* 0x000fca00078e0204 */
[----:B------:R1:W-:Y:S04]  /*3120*/  STG.E desc[UR4][R12.64], R21 ;  /* 0x000000150c007986 */ /* 0x0003e8000c101904 */
[----:B--2---:R-:W2:Y:S01]  /*3130*/  LDG.E.U8 R14, desc[UR4][R6.64] ;  /* 0x00000004060e7981 */ /* 0x004ea2000c1e1100 */
[----:B------:R-:W-:Y:S01]  /*3140*/  BSSY.RECONVERGENT B0, `(.L_x_40) ;  /* 0x0000014000007945 */ /* 0x000fe20003800200 */
[----:B------:R-:W-:Y:S01]  /*3150*/  IMAD R27, R2, 0x2, R27 ;  /* 0x00000002021b7824 */ /* 0x000fe200078e021b */
[----:B--2---:R-:W-:-:S04]  /*3160*/  ISETP.NE.AND P0, PT, R14, 0x2, PT ;  /* 0x000000020e00780c */ /* 0x004fc80003f05270 */
[----:B------:R-:W-:-:S13]  /*3170*/  FSETP.GTU.OR P1, PT, R20, -99999, !P0 ;  /* 0xc7c34f801400780b */ /* 0x000fda000472c400 */
[----:B-1----:R-:W-:Y:S05]  /*3180*/  @P1 BRA `(.L_x_41) ;  /* 0x0000000000241947 */ /* 0x002fea0003800000 */
[----:B------:R-:W2:Y:S01]  /*3190*/  LDG.E R14, desc[UR4][R8.64] ;  /* 0x00000004080e7981 */ /* 0x000ea2000c1e1900 */
[----:B------:R-:W-:-:S04]  /*31a0*/  IMAD R13, R2, 0x3, R27 ;  /* 0x00000003020d7824 */ /* 0x000fc800078e021b */
[----:B------:R-:W-:-:S04]  /*31b0*/  IMAD.WIDE R12, R13, 0x4, R4 ;  /* 0x000000040d0c7825 */ /* 0x000fc800078e0204 */
[----:B--2---:R-:W-:Y:S01]  /*31c0*/  FADD R17, R14, 10 ;  /* 0x412000000e117421 */ /* 0x004fe20000000000 */
[----:B------:R-:W-:-:S04]  /*31d0*/  IMAD.WIDE R14, R2, 0x4, R12 ;  /* 0x00000004020e7825 */ /* 0x000fc800078e020c */
[----:B------:R2:W-:Y:S04]  /*31e0*/  STG.E desc[UR4][R8.64], R17 ;  /* 0x0000001108007986 */ /* 0x0005e8000c101904 */
[----:B------:R2:W-:Y:S04]  /*31f0*/  STG.E desc[UR4][R12.64], R3 ;  /* 0x000000030c007986 */ /* 0x0005e8000c101904 */
[----:B------:R2:W-:Y:S01]  /*3200*/  STG.E desc[UR4][R14.64], R3 ;  /* 0x000000030e007986 */ /* 0x0005e2000c101904 */
[----:B------:R-:W-:Y:S05]  /*3210*/  BRA `(.L_x_42) ;  /* 0x0000000000187947 */ /* 0x000fea0003800000 */
.L_x_41:
[----:B------:R-:W-:-:S13]  /*3220*/  FSETP.GEU.OR P0, PT, R20, -99999, !P0 ;  /* 0xc7c34f801400780b */ /* 0x000fda000470e400 */
[----:B------:R-:W-:-:S04]  /*3230*/  @!P0 IMAD R13, R2, 0x3, R27 ;  /* 0x00000003020d8824 */ /* 0x000fc800078e021b */
[----:B------:R-:W-:-:S05]  /*3240*/  @!P0 IMAD.WIDE R12, R13, 0x4, R4 ;  /* 0x000000040d0c8825 */ /* 0x000fca00078e0204 */
[----:B------:R1:W-:Y:S01]  /*3250*/  @!P0 STG.E desc[UR4][R12.64], R3 ;  /* 0x000000030c008986 */ /* 0x0003e2000c101904 */
[----:B------:R-:W-:-:S05]  /*3260*/  @!P0 IMAD.WIDE R14, R2, 0x4, R12 ;  /* 0x00000004020e8825 */ /* 0x000fca00078e020c */
[----:B------:R1:W-:Y:S02]  /*3270*/  @!P0 STG.E desc[UR4][R14.64], R3 ;  /* 0x000000030e008986 */ /* 0x0003e4000c101904 */
.L_x_42:
[----:B------:R-:W-:Y:S05]  /*3280*/  BSYNC.RECONVERGENT B0 ;  /* 0x0000000000007941 */ /* 0x000fea0003800200 */
.L_x_40:
[----:B-12---:R-:W2:Y:S01]  /*3290*/  LDG.E.U8 R12, desc[UR4][R6.64] ;  /* 0x00000004060c7981 */ /* 0x006ea2000c1e1100 */
[----:B------:R-:W-:Y:S01]  /*32a0*/  BSSY.RECONVERGENT B0, `(.L_x_43) ;  /* 0x0000013000007945 */ /* 0x000fe20003800200 */
[----:B--2---:R-:W-:-:S04]  /*32b0*/  ISETP.NE.AND P0, PT, R12, 0x3, PT ;  /* 0x000000030c00780c */ /* 0x004fc80003f05270 */
[----:B------:R-:W-:-:S13]  /*32c0*/  FSETP.GTU.OR P1, PT, R20, -99999, !P0 ;  /* 0xc7c34f801400780b */ /* 0x000fda000472c400 */
[----:B------:R-:W-:Y:S05]  /*32d0*/  @P1 BRA `(.L_x_44) ;  /* 0x0000000000241947 */ /* 0x000fea0003800000 */
        /* <DEDUP_REMOVED lines=9> */
.L_x_44:
[----:B------:R-:W-:-:S13]  /*3370*/  FSETP.GEU.OR P0, PT, R20, -99999, !P0 ;  /* 0xc7c34f801400780b */ /* 0x000fda000470e400 */
[----:B------:R-:W-:-:S04]  /*3380*/  @!P0 IMAD R13, R2, 0x5, R27 ;  /* 0x00000005020d8824 */ /* 0x000fc800078e021b */
[----:B------:R-:W-:-:S05]  /*3390*/  @!P0 IMAD.WIDE R12, R13, 0x4, R4 ;  /* 0x000000040d0c8825 */ /* 0x000fca00078e0204 */
[----:B------:R2:W-:Y:S01]  /*33a0*/  @!P0 STG.E desc[UR4][R12.64], R3 ;  /* 0x000000030c008986 */ /* 0x0005e2000c101904 */
[----:B------:R-:W-:-:S05]  /*33b0*/  @!P0 IMAD.WIDE R14, R2, 0x4, R12 ;  /* 0x00000004020e8825 */ /* 0x000fca00078e020c */
[----:B------:R2:W-:Y:S02]  /*33c0*/  @!P0 STG.E desc[UR4][R14.64], R3 ;  /* 0x000000030e008986 */ /* 0x0005e4000c101904 */
.L_x_45:
[----:B------:R-:W-:Y:S05]  /*33d0*/  BSYNC.RECONVERGENT B0 ;  /* 0x0000000000007941 */ /* 0x000fea0003800200 */
.L_x_43:
[----:B------:R-:W3:Y:S01]  /*33e0*/  LDG.E.U8 R6, desc[UR4][R6.64] ;  /* 0x0000000406067981 */ /* 0x000ee2000c1e1100 */
[----:B------:R-:W-:Y:S01]  /*33f0*/  BSSY.RECONVERGENT B0, `(.L_x_46) ;  /* 0x0000013000007945 */ /* 0x000fe20003800200 */
[----:B---3--:R-:W-:-:S04]  /*3400*/  ISETP.NE.AND P0, PT, R6, 0x4, PT ;  /* 0x000000040600780c */ /* 0x008fc80003f05270 */
[----:B------:R-:W-:-:S13]  /*3410*/  FSETP.GTU.OR P1, PT, R20, -99999, !P0 ;  /* 0xc7c34f801400780b */ /* 0x000fda000472c400 */
[----:B------:R-:W-:Y:S05]  /*3420*/  @P1 BRA `(.L_x_47) ;  /* 0x0000000000241947 */ /* 0x000fea0003800000 */
[----:B-12---:R-:W2:Y:S01]  /*3430*/  LDG.E R12, desc[UR4][R8.64] ;  /* 0x00000004080c7981 */ /* 0x006ea2000c1e1900 */
        /* <DEDUP_REMOVED lines=8> */
.L_x_47:
[----:B------:R-:W-:-:S13]  /*34c0*/  FSETP.GEU.OR P0, PT, R20, -99999, !P0 ;  /* 0xc7c34f801400780b */ /* 0x000fda000470e400 */
[----:B------:R-:W-:-:S04]  /*34d0*/  @!P0 IMAD R7, R2, 0x7, R27 ;  /* 0x0000000702078824 */ /* 0x000fc800078e021b */
[----:B------:R-:W-:-:S05]  /*34e0*/  @!P0 IMAD.WIDE R6, R7, 0x4, R4 ;  /* 0x0000000407068825 */ /* 0x000fca00078e0204 */
[----:B------:R3:W-:Y:S01]  /*34f0*/  @!P0 STG.E desc[UR4][R6.64], R3 ;  /* 0x0000000306008986 */ /* 0x0007e2000c101904 */
[----:B01----:R-:W-:-:S05]  /*3500*/  @!P0 IMAD.WIDE R8, R2, 0x4, R6 ;  /* 0x0000000402088825 */ /* 0x003fca00078e0206 */
[----:B------:R3:W-:Y:S02]  /*3510*/  @!P0 STG.E desc[UR4][R8.64], R3 ;  /* 0x0000000308008986 */ /* 0x0007e4000c101904 */
.L_x_48:
[----:B------:R-:W-:Y:S05]  /*3520*/  BSYNC.RECONVERGENT B0 ;  /* 0x0000000000007941 */ /* 0x000fea0003800200 */
.L_x_46:
[----:B0123--:R-:W2:Y:S02]  /*3530*/  LDG.E R3, desc[UR4][R24.64] ;  /* 0x0000000418037981 */ /* 0x00fea4000c1e1900 */
[----:B--2---:R-:W-:-:S04]  /*3540*/  IADD3 R6, PT, PT, R3, -0x1d, RZ ;  /* 0xffffffe303067810 */ /* 0x004fc80007ffe0ff */
[----:B------:R-:W-:-:S13]  /*3550*/  ISETP.GE.AND P0, PT, R11, R6, PT ;  /* 0x000000060b00720c */ /* 0x000fda0003f06270 */
[----:B------:R-:W-:Y:S05]  /*3560*/  @!P0 BRA `(.L_x_49) ;  /* 0xfffffff800608947 */ /* 0x000fea000383ffff */
[----:B------:R-:W-:Y:S05]  /*3570*/  EXIT ;  /* 0x000000000000794d */ /* 0x000fea0003800000 */
        .weak           $__internal_0_$__cuda_sm3x_div_rn_noftz_f32_slowpath
        .type           $__internal_0_$__cuda_sm3x_div_rn_noftz_f32_slowpath,@function
        .size           $__internal_0_$__cuda_sm3x_div_rn_noftz_f32_slowpath,(.L_x_62 - $__internal_0_$__cuda_sm3x_div_rn_noftz_f32_slowpath)
$__internal_0_$__cuda_sm3x_div_rn_noftz_f32_slowpath:
[----:B------:R-:W-:Y:S01]  /*3580*/  SHF.R.U32.HI R41, RZ, 0x17, R27 ;  /* 0x00000017ff297819 */ /* 0x000fe2000001161b */
[----:B------:R-:W-:Y:S01]  /*3590*/  BSSY.RECONVERGENT B1, `(.L_x_50) ;  /* 0x0000062000017945 */ /* 0x000fe20003800200 */
[----:B------:R-:W-:Y:S02]  /*35a0*/  SHF.R.U32.HI R26, RZ, 0x17, R28 ;  /* 0x00000017ff1a7819 */ /* 0x000fe4000001161c */
[----:B------:R-:W-:Y:S02]  /*35b0*/  LOP3.LUT R41, R41, 0xff, RZ, 0xc0, !PT ;  /* 0x000000ff29297812 */ /* 0x000fe400078ec0ff */
[----:B------:R-:W-:Y:S02]  /*35c0*/  LOP3.LUT R44, R26, 0xff, RZ, 0xc0, !PT ;  /* 0x000000ff1a2c7812 */ /* 0x000fe400078ec0ff */
[----:B------:R-:W-:Y:S02]  /*35d0*/  IADD3 R43, PT, PT, R41, -0x1, RZ ;  /* 0xffffffff292b7810 */ /* 0x000fe40007ffe0ff */
[----:B------:R-:W-:-:S02]  /*35e0*/  IADD3 R26, PT, PT, R44, -0x1, RZ ;  /* 0xffffffff2c1a7810 */ /* 0x000fc40007ffe0ff */
[----:B------:R-:W-:-:S04]  /*35f0*/  ISETP.GT.U32.AND P0, PT, R43, 0xfd, PT ;  /* 0x000000fd2b00780c */ /* 0x000fc80003f04070 */
[----:B------:R-:W-:-:S13]  /*3600*/  ISETP.GT.U32.OR P0, PT, R26, 0xfd, P0 ;  /* 0x000000fd1a00780c */ /* 0x000fda0000704470 */
[----:B------:R-:W-:Y:S01]  /*3610*/  @!P0 IMAD.MOV.U32 R42, RZ, RZ, RZ ;  /* 0x000000ffff2a8224 */ /* 0x000fe200078e00ff */
[----:B------:R-:W-:Y:S06]  /*3620*/  @!P0 BRA `(.L_x_51) ;  /* 0x00000000005c8947 */ /* 0x000fec0003800000 */
[----:B------:R-:W-:Y:S02]  /*3630*/  FSETP.GTU.FTZ.AND P0, PT, |R28|, +INF , PT ;  /* 0x7f8000001c00780b */ /* 0x000fe40003f1c200 */
[----:B------:R-:W-:-:S04]  /*3640*/  FSETP.GTU.FTZ.AND P1, PT, |R27|, +INF , PT ;  /* 0x7f8000001b00780b */ /* 0x000fc80003f3c200 */
[----:B------:R-:W-:-:S13]  /*3650*/  PLOP3.LUT P0, PT, P0, P1, PT, 0xf8, 0x8f ;  /* 0x00000000008f781c */ /* 0x000fda0000703f70 */
[----:B------:R-:W-:Y:S05]  /*3660*/  @P0 BRA `(.L_x_52) ;  /* 0x00000004004c0947 */ /* 0x000fea0003800000 */
[----:B------:R-:W-:-:S13]  /*3670*/  LOP3.LUT P0, RZ, R27, 0x7fffffff, R28, 0xc8, !PT ;  /* 0x7fffffff1bff7812 */ /* 0x000fda000780c81c */
[----:B------:R-:W-:Y:S05]  /*3680*/  @!P0 BRA `(.L_x_53) ;  /* 0x00000004003c8947 */ /* 0x000fea0003800000 */
[C---:B------:R-:W-:Y:S02]  /*3690*/  FSETP.NEU.FTZ.AND P1, PT, |R28|.reuse, +INF , PT ;  /* 0x7f8000001c00780b */ /* 0x040fe40003f3d200 */
[----:B------:R-:W-:Y:S02]  /*36a0*/  FSETP.NEU.FTZ.AND P4, PT, |R27|, +INF , PT ;  /* 0x7f8000001b00780b */ /* 0x000fe40003f9d200 */
[----:B------:R-:W-:-:S11]  /*36b0*/  FSETP.NEU.FTZ.AND P0, PT, |R28|, +INF , PT ;  /* 0x7f8000001c00780b */ /* 0x000fd60003f1d200 */
[----:B------:R-:W-:Y:S05]  /*36c0*/  @!P4 BRA !P1, `(.L_x_53) ;  /* 0x00000004002cc947 */ /* 0x000fea0004800000 */
[----:B------:R-:W-:-:S04]  /*36d0*/  LOP3.LUT P1, RZ, R28, 0x7fffffff, RZ, 0xc0, !PT ;  /* 0x7fffffff1cff7812 */ /* 0x000fc8000782c0ff */
[----:B------:R-:W-:-:S13]  /*36e0*/  PLOP3.LUT P1, PT, P4, P1, PT, 0x2f, 0xf2 ;  /* 0x0000000000f2781c */ /* 0x000fda0002722577 */
[----:B------:R-:W-:Y:S05]  /*36f0*/  @P1 BRA `(.L_x_54) ;  /* 0x0000000400181947 */ /* 0x000fea0003800000 */
[----:B------:R-:W-:-:S04]  /*3700*/  LOP3.LUT P1, RZ, R27, 0x7fffffff, RZ, 0xc0, !PT ;  /* 0x7fffffff1bff7812 */ /* 0x000fc8000782c0ff */
[----:B------:R-:W-:-:S13]  /*3710*/  PLOP3.LUT P0, PT, P0, P1, PT, 0x2f, 0xf2 ;  /* 0x0000000000f2781c */ /* 0x000fda0000702577 */
[----:B------:R-:W-:Y:S05]  /*3720*/  @P0 BRA `(.L_x_55) ;  /* 0x0000000400000947 */ /* 0x000fea0003800000 */
[----:B------:R-:W-:Y:S02]  /*3730*/  ISETP.GE.AND P0, PT, R26, RZ, PT ;  /* 0x000000ff1a00720c */ /* 0x000fe40003f06270 */
[----:B------:R-:W-:-:S11]  /*3740*/  ISETP.GE.AND P1, PT, R43, RZ, PT ;  /* 0x000000ff2b00720c */ /* 0x000fd60003f26270 */
[----:B------:R-:W-:Y:S01]  /*3750*/  @P0 MOV R42, RZ ;  /* 0x000000ff002a0202 */ /* 0x000fe20000000f00 */
[----:B------:R-:W-:Y:S01]  /*3760*/  @!P0 FFMA R28, R28, 1.84467440737095516160e+19, RZ ;  /* 0x5f8000001c1c8823 */ /* 0x000fe200000000ff */
[----:B------:R-:W-:Y:S01]  /*3770*/  @!P0 MOV R42, 0xffffffc0 ;  /* 0xffffffc0002a8802 */ /* 0x000fe20000000f00 */
[----:B------:R-:W-:-:S03]  /*3780*/  @!P1 FFMA R27, R27, 1.84467440737095516160e+19, RZ ;  /* 0x5f8000001b1b9823 */ /* 0x000fc600000000ff */
[----:B------:R-:W-:-:S07]  /*3790*/  @!P1 IADD3 R42, PT, PT, R42, 0x40, RZ ;  /* 0x000000402a2a9810 */ /* 0x000fce0007ffe0ff */
.L_x_51:
[----:B------:R-:W-:Y:S01]  /*37a0*/  LEA R26, R41, 0xc0800000, 0x17 ;  /* 0xc0800000291a7811 */ /* 0x000fe200078eb8ff */
[----:B------:R-:W-:Y:S01]  /*37b0*/  BSSY.RECONVERGENT B2, `(.L_x_56) ;  /* 0x0000036000027945 */ /* 0x000fe20003800200 */
[----:B------:R-:W-:-:S03]  /*37c0*/  IADD3 R44, PT, PT, R44, -0x7f, RZ ;  /* 0xffffff812c2c7810 */ /* 0x000fc60007ffe0ff */
[----:B------:R-:W-:Y:S02]  /*37d0*/  IMAD.IADD R45, R27, 0x1, -R26 ;  /* 0x000000011b2d7824 */ /* 0x000fe400078e0a1a */
[C---:B------:R-:W-:Y:S02]  /*37e0*/  IMAD R26, R44.reuse, -0x800000, R28 ;  /* 0xff8000002c1a7824 */ /* 0x040fe400078e021c */
[----:B------:R0:W1:Y:S01]  /*37f0*/  MUFU.RCP R27, R45 ;  /* 0x0000002d001b7308 */ /* 0x0000620000001000 */
[----:B------:R-:W-:Y:S01]  /*3800*/  FADD.FTZ R43, -R45, -RZ ;  /* 0x800000ff2d2b7221 */ /* 0x000fe20000010100 */
[----:B0-----:R-:W-:-:S04]  /*3810*/  IADD3 R45, PT, PT, R44, 0x7f, -R41 ;  /* 0x0000007f2c2d7810 */ /* 0x001fc80007ffe829 */
[----:B------:R-:W-:Y:S01]  /*3820*/  IADD3 R45, PT, PT, R45, R42, RZ ;  /* 0x0000002a2d2d7210 */ /* 0x000fe20007ffe0ff */
[----:B-1----:R-:W-:-:S04]  /*3830*/  FFMA R46, R27, R43, 1 ;  /* 0x3f8000001b2e7423 */ /* 0x002fc8000000002b */
[----:B------:R-:W-:-:S04]  /*3840*/  FFMA R27, R27, R46, R27 ;  /* 0x0000002e1b1b7223 */ /* 0x000fc8000000001b */
[----:B------:R-:W-:-:S04]  /*3850*/  FFMA R28, R26, R27, RZ ;  /* 0x0000001b1a1c7223 */ /* 0x000fc800000000ff */
[----:B------:R-:W-:-:S04]  /*3860*/  FFMA R46, R43, R28, R26 ;  /* 0x0000001c2b2e7223 */ /* 0x000fc8000000001a */
[----:B------:R-:W-:-:S04]  /*3870*/  FFMA R28, R27, R46, R28 ;  /* 0x0000002e1b1c7223 */ /* 0x000fc8000000001c */
[----:B------:R-:W-:-:S04]  /*3880*/  FFMA R43, R43, R28, R26 ;  /* 0x0000001c2b2b7223 */ /* 0x000fc8000000001a */
[----:B------:R-:W-:-:S05]  /*3890*/  FFMA R26, R27, R43, R28 ;  /* 0x0000002b1b1a7223 */ /* 0x000fca000000001c */
[----:B------:R-:W-:-:S04]  /*38a0*/  SHF.R.U32.HI R41, RZ, 0x17, R26 ;  /* 0x00000017ff297819 */ /* 0x000fc8000001161a */
[----:B------:R-:W-:-:S04]  /*38b0*/  LOP3.LUT R41, R41, 0xff, RZ, 0xc0, !PT ;  /* 0x000000ff29297812 */ /* 0x000fc800078ec0ff */
[----:B------:R-:W-:-:S05]  /*38c0*/  IADD3 R44, PT, PT, R41, R45, RZ ;  /* 0x0000002d292c7210 */ /* 0x000fca0007ffe0ff */
[----:B------:R-:W-:-:S05]  /*38d0*/  VIADD R41, R44, 0xffffffff ;  /* 0xffffffff2c297836 */ /* 0x000fca0000000000 */
[----:B------:R-:W-:-:S13]  /*38e0*/  ISETP.GE.U32.AND P0, PT, R41, 0xfe, PT ;  /* 0x000000fe2900780c */ /* 0x000fda0003f06070 */
[----:B------:R-:W-:Y:S05]  /*38f0*/  @!P0 BRA `(.L_x_57) ;  /* 0x0000000000808947 */ /* 0x000fea0003800000 */
[----:B------:R-:W-:-:S13]  /*3900*/  ISETP.GT.AND P0, PT, R44, 0xfe, PT ;  /* 0x000000fe2c00780c */ /* 0x000fda0003f04270 */
[----:B------:R-:W-:Y:S05]  /*3910*/  @P0 BRA `(.L_x_58) ;  /* 0x00000000006c0947 */ /* 0x000fea0003800000 */
[----:B------:R-:W-:-:S13]  /*3920*/  ISETP.GE.AND P0, PT, R44, 0x1, PT ;  /* 0x000000012c00780c */ /* 0x000fda0003f06270 */
[----:B------:R-:W-:Y:S05]  /*3930*/  @P0 BRA `(.L_x_59) ;  /* 0x0000000000740947 */ /* 0x000fea0003800000 */
[----:B------:R-:W-:Y:S02]  /*3940*/  ISETP.GE.AND P0, PT, R44, -0x18, PT ;  /* 0xffffffe82c00780c */ /* 0x000fe40003f06270 */
[----:B------:R-:W-:-:S11]  /*3950*/  LOP3.LUT R26, R26, 0x80000000, RZ, 0xc0, !PT ;  /* 0x800000001a1a7812 */ /* 0x000fd600078ec0ff */
[----:B------:R-:W-:Y:S05]  /*3960*/  @!P0 BRA `(.L_x_59) ;  /* 0x0000000000688947 */ /* 0x000fea0003800000 */
[-CC-:B------:R-:W-:Y:S01]  /*3970*/  FFMA.RZ R41, R27, R43.reuse, R28.reuse ;  /* 0x0000002b1b297223 */ /* 0x180fe2000000c01c */
[C---:B------:R-:W-:Y:S02]  /*3980*/  ISETP.NE.AND P4, PT, R44.reuse, RZ, PT ;  /* 0x000000ff2c00720c */ /* 0x040fe40003f85270 */
[C---:B------:R-:W-:Y:S02]  /*3990*/  ISETP.NE.AND P1, PT, R44.reuse, RZ, PT ;  /* 0x000000ff2c00720c */ /* 0x040fe40003f25270 */
[----:B------:R-:W-:Y:S01]  /*39a0*/  LOP3.LUT R42, R41, 0x7fffff, RZ, 0xc0, !PT ;  /* 0x007fffff292a7812 */ /* 0x000fe200078ec0ff */
[CCC-:B------:R-:W-:Y:S01]  /*39b0*/  FFMA.RP R41, R27.reuse, R43.reuse, R28.reuse ;  /* 0x0000002b1b297223 */ /* 0x1c0fe2000000801c */
[----:B------:R-:W-:Y:S01]  /*39c0*/  FFMA.RM R28, R27, R43, R28 ;  /* 0x0000002b1b1c7223 */ /* 0x000fe2000000401c */
[----:B------:R-:W-:Y:S02]  /*39d0*/  IADD3 R27, PT, PT, R44, 0x20, RZ ;  /* 0x000000202c1b7810 */ /* 0x000fe40007ffe0ff */
[----:B------:R-:W-:-:S02]  /*39e0*/  LOP3.LUT R42, R42, 0x800000, RZ, 0xfc, !PT ;  /* 0x008000002a2a7812 */ /* 0x000fc400078efcff */
[----:B------:R-:W-:Y:S02]  /*39f0*/  IADD3 R43, PT, PT, -R44, RZ, RZ ;  /* 0x000000ff2c2b7210 */ /* 0x000fe40007ffe1ff */
[----:B------:R-:W-:Y:S02]  /*3a00*/  SHF.L.U32 R27, R42, R27, RZ ;  /* 0x0000001b2a1b7219 */ /* 0x000fe400000006ff */
[----:B------:R-:W-:Y:S02]  /*3a10*/  FSETP.NEU.FTZ.AND P0, PT, R41, R28, PT ;  /* 0x0000001c2900720b */ /* 0x000fe40003f1d000 */
[----:B------:R-:W-:Y:S02]  /*3a20*/  SEL R41, R43, RZ, P4 ;  /* 0x000000ff2b297207 */ /* 0x000fe40002000000 */
[----:B------:R-:W-:Y:S02]  /*3a30*/  ISETP.NE.AND P1, PT, R27, RZ, P1 ;  /* 0x000000ff1b00720c */ /* 0x000fe40000f25270 */
[----:B------:R-:W-:-:S02]  /*3a40*/  SHF.R.U32.HI R41, RZ, R41, R42 ;  /* 0x00000029ff297219 */ /* 0x000fc4000001162a */
[----:B------:R-:W-:Y:S02]  /*3a50*/  PLOP3.LUT P0, PT, P0, P1, PT, 0xf8, 0x8f ;  /* 0x00000000008f781c */ /* 0x000fe40000703f70 */
[----:B------:R-:W-:Y:S02]  /*3a60*/  SHF.R.U32.HI R28, RZ, 0x1, R41 ;  /* 0x00000001ff1c7819 */ /* 0x000fe40000011629 */
[----:B------:R-:W-:-:S04]  /*3a70*/  SEL R27, RZ, 0x1, !P0 ;  /* 0x00000001ff1b7807 */ /* 0x000fc80004000000 */
[----:B------:R-:W-:-:S04]  /*3a80*/  LOP3.LUT R42, R27, 0x1, R28, 0xf8, !PT ;  /* 0x000000011b2a7812 */ /* 0x000fc800078ef81c */
[----:B------:R-:W-:-:S04]  /*3a90*/  LOP3.LUT R41, R42, R41, RZ, 0xc0, !PT ;  /* 0x000000292a297212 */ /* 0x000fc800078ec0ff */
[----:B------:R-:W-:-:S04]  /*3aa0*/  IADD3 R41, PT, PT, R28, R41, RZ ;  /* 0x000000291c297210 */ /* 0x000fc80007ffe0ff */
[----:B------:R-:W-:Y:S01]  /*3ab0*/  LOP3.LUT R26, R41, R26, RZ, 0xfc, !PT ;  /* 0x0000001a291a7212 */ /* 0x000fe200078efcff */
[----:B------:R-:W-:Y:S06]  /*3ac0*/  BRA `(.L_x_59) ;  /* 0x0000000000107947 */ /* 0x000fec0003800000 */
.L_x_58:
[----:B------:R-:W-:-:S04]  /*3ad0*/  LOP3.LUT R26, R26, 0x80000000, RZ, 0xc0, !PT ;  /* 0x800000001a1a7812 */ /* 0x000fc800078ec0ff */
[----:B------:R-:W-:Y:S01]  /*3ae0*/  LOP3.LUT R26, R26, 0x7f800000, RZ, 0xfc, !PT ;  /* 0x7f8000001a1a7812 */ /* 0x000fe200078efcff */
[----:B------:R-:W-:Y:S06]  /*3af0*/  BRA `(.L_x_59) ;  /* 0x0000000000047947 */ /* 0x000fec0003800000 */
.L_x_57:
[----:B------:R-:W-:-:S07]  /*3b00*/  IMAD R26, R45, 0x800000, R26 ;  /* 0x008000002d1a7824 */ /* 0x000fce00078e021a */
.L_x_59:
[----:B------:R-:W-:Y:S05]  /*3b10*/  BSYNC.RECONVERGENT B2 ;  /* 0x0000000000027941 */ /* 0x000fea0003800200 */
.L_x_56:
[----:B------:R-:W-:Y:S05]  /*3b20*/  BRA `(.L_x_60) ;  /* 0x0000000000207947 */ /* 0x000fea0003800000 */
.L_x_55:
[----:B------:R-:W-:-:S04]  /*3b30*/  LOP3.LUT R26, R27, 0x80000000, R28, 0x48, !PT ;  /* 0x800000001b1a7812 */ /* 0x000fc800078e481c */
[----:B------:R-:W-:Y:S01]  /*3b40*/  LOP3.LUT R26, R26, 0x7f800000, RZ, 0xfc, !PT ;  /* 0x7f8000001a1a7812 */ /* 0x000fe200078efcff */
[----:B------:R-:W-:Y:S06]  /*3b50*/  BRA `(.L_x_60) ;  /* 0x0000000000147947 */ /* 0x000fec0003800000 */
.L_x_54:
[----:B------:R-:W-:Y:S01]  /*3b60*/  LOP3.LUT R26, R27, 0x80000000, R28, 0x48, !PT ;  /* 0x800000001b1a7812 */ /* 0x000fe200078e481c */
[----:B------:R-:W-:Y:S06]  /*3b70*/  BRA `(.L_x_60) ;  /* 0x00000000000c7947 */ /* 0x000fec0003800000 */
.L_x_53:
[----:B------:R-:W0:Y:S01]  /*3b80*/  MUFU.RSQ R26, -QNAN ;  /* 0xffc00000001a7908 */ /* 0x000e220000001400 */
[----:B------:R-:W-:Y:S05]  /*3b90*/  BRA `(.L_x_60) ;  /* 0x0000000000047947 */ /* 0x000fea0003800000 */
.L_x_52:
[----:B------:R-:W-:-:S07]  /*3ba0*/  FADD.FTZ R26, R28, R27 ;  /* 0x0000001b1c1a7221 */ /* 0x000fce0000010000 */
.L_x_60:
[----:B------:R-:W-:Y:S05]  /*3bb0*/  BSYNC.RECONVERGENT B1 ;  /* 0x0000000000017941 */ /* 0x000fea0003800200 */
.L_x_50:
[----:B------:R-:W-:Y:S01]  /*3bc0*/  HFMA2 R27, -RZ, RZ, 0, 0 ;  /* 0x00000000ff1b7431 */ /* 0x000fe200000001ff */
[----:B0-----:R-:W-:Y:S02]  /*3bd0*/  MOV R41, R26 ;  /* 0x0000001a00297202 */ /* 0x001fe40000000f00 */
[----:B------:R-:W-:-:S04]  /*3be0*/  MOV R26, R29 ;  /* 0x0000001d001a7202 */ /* 0x000fc80000000f00 */
[----:B------:R-:W-:Y:S05]  /*3bf0*/  RET.REL.NODEC R26 `(_Z11tfbs_kerneliiPcPiPfifS1_S1_) ;  /* 0xffffffc41a007950 */ /* 0x000fea0003c3ffff */
.L_x_61:
[----:B------:R-:W-:-:S00]  /*3c00*/  BRA `(.L_x_61) ;  /* 0xfffffffc00fc7947 */ /* 0x000fc0000383ffff */
[----:B------:R-:W-:-:S00]  /*3c10*/  NOP ;  /* 0x0000000000007918 */ /* 0x000fc00000000000 */
        /* <DEDUP_REMOVED lines=14> */
.L_x_62:


//--------------------- .nv.shared.reserved.0     --------------------------
	.section	.nv.shared.reserved.0,"aw",@nobits
	.weak		__nv_reservedSMEM_offset_0_alias
	.size		__nv_reservedSMEM_offset_0_alias, 0, 64
	.other		__nv_reservedSMEM_offset_0_alias,@"STO_CUDA_RESERVED_SHARED STV_DEFAULT"
__nv_reservedSMEM_offset_0_alias:
	.zero		0
	.zero		64


//--------------------- .nv.constant0._Z11tfbs_kerneliiPcPiPfifS1_S1_ --------------------------
	.section	.nv.constant0._Z11tfbs_kerneliiPcPiPfifS1_S1_,"a",@progbits
	.sectionflags	@""
	.align	4
.nv.constant0._Z11tfbs_kerneliiPcPiPfifS1_S1_:
	.zero		952


//--------------------- SYMBOLS --------------------------

	.type		.nv.reservedSmem.offset0,@object
	.size		.nv.reservedSmem.offset0,0x4
